//
// Generated by NVIDIA NVVM Compiler
//
// Compiler Build ID: CL-36424714
// Cuda compilation tools, release 13.0, V13.0.88
// Based on NVVM 20.0.0
//

.version 9.0
.target sm_100
.address_size 64

	// .globl	_Z18dyadic_scan_kernelPKfPKiS2_Pfiiii

.visible .entry _Z18dyadic_scan_kernelPKfPKiS2_Pfiiii(
	.param .u64 .ptr .align 1 _Z18dyadic_scan_kernelPKfPKiS2_Pfiiii_param_0,
	.param .u64 .ptr .align 1 _Z18dyadic_scan_kernelPKfPKiS2_Pfiiii_param_1,
	.param .u64 .ptr .align 1 _Z18dyadic_scan_kernelPKfPKiS2_Pfiiii_param_2,
	.param .u64 .ptr .align 1 _Z18dyadic_scan_kernelPKfPKiS2_Pfiiii_param_3,
	.param .u32 _Z18dyadic_scan_kernelPKfPKiS2_Pfiiii_param_4,
	.param .u32 _Z18dyadic_scan_kernelPKfPKiS2_Pfiiii_param_5,
	.param .u32 _Z18dyadic_scan_kernelPKfPKiS2_Pfiiii_param_6,
	.param .u32 _Z18dyadic_scan_kernelPKfPKiS2_Pfiiii_param_7
)
{
	.reg .pred 	%p<11>;
	.reg .b32 	%r<74>;
	.reg .b32 	%f<62>;
	.reg .b64 	%rd<170>;

	ld.param.u64 	%rd12, [_Z18dyadic_scan_kernelPKfPKiS2_Pfiiii_param_0];
	ld.param.u64 	%rd13, [_Z18dyadic_scan_kernelPKfPKiS2_Pfiiii_param_1];
	ld.param.u64 	%rd14, [_Z18dyadic_scan_kernelPKfPKiS2_Pfiiii_param_2];
	ld.param.u32 	%r22, [_Z18dyadic_scan_kernelPKfPKiS2_Pfiiii_param_4];
	ld.param.u32 	%r19, [_Z18dyadic_scan_kernelPKfPKiS2_Pfiiii_param_5];
	ld.param.u32 	%r20, [_Z18dyadic_scan_kernelPKfPKiS2_Pfiiii_param_6];
	ld.param.u32 	%r21, [_Z18dyadic_scan_kernelPKfPKiS2_Pfiiii_param_7];
	cvta.to.global.u64 	%rd1, %rd14;
	cvta.to.global.u64 	%rd2, %rd13;
	cvta.to.global.u64 	%rd3, %rd12;
	mov.u32 	%r23, %ctaid.x;
	mov.u32 	%r24, %ntid.x;
	mov.u32 	%r25, %tid.x;
	mad.lo.s32 	%r1, %r23, %r24, %r25;
	mul.lo.s32 	%r26, %r20, %r22;
	setp.ge.s32 	%p1, %r1, %r26;
	@%p1 bra 	$L__BB0_13;
	div.s32 	%r3, %r1, %r20;
	mul.lo.s32 	%r27, %r3, %r20;
	sub.s32 	%r2, %r1, %r27;
	setp.lt.s32 	%p2, %r19, 1;
	@%p2 bra 	$L__BB0_13;
	mov.b64 	%rd16, 1;
	shl.b64 	%rd17, %rd16, %r21;
	mul.lo.s32 	%r4, %r3, %r19;
	cvt.rn.f32.s64 	%f1, %rd17;
	setp.lt.u32 	%p3, %r19, 8;
	mov.b64 	%rd167, 0;
	mov.b32 	%r72, 0;
	@%p3 bra 	$L__BB0_5;
	and.b32  	%r29, %r19, 2147483640;
	neg.s32 	%r70, %r29;
	mad.lo.s32 	%r69, %r27, %r19, %r2;
	mov.b64 	%rd167, 0;
	mul.wide.s32 	%rd30, %r20, 4;
$L__BB0_4:
	.pragma "nounroll";
	ld.param.u64 	%rd162, [_Z18dyadic_scan_kernelPKfPKiS2_Pfiiii_param_3];
	and.b32  	%r72, %r19, 2147483640;
	mul.wide.s32 	%rd19, %r69, 4;
	add.s64 	%rd20, %rd3, %rd19;
	ld.global.nc.f32 	%f2, [%rd20];
	mul.f32 	%f3, %f2, %f1;
	cvt.rzi.s64.f32 	%rd21, %f3;
	add.s64 	%rd22, %rd2, %rd19;
	ld.global.nc.u32 	%r31, [%rd22];
	cvt.s64.s32 	%rd23, %r31;
	add.s64 	%rd24, %rd1, %rd19;
	ld.global.nc.u32 	%r32, [%rd24];
	mul.lo.s64 	%rd25, %rd167, %rd23;
	shr.s64 	%rd26, %rd25, %r32;
	add.s64 	%rd27, %rd26, %rd21;
	cvt.rn.f32.s64 	%f4, %rd27;
	div.rn.f32 	%f5, %f4, %f1;
	cvta.to.global.u64 	%rd28, %rd162;
	add.s64 	%rd29, %rd28, %rd19;
	st.global.f32 	[%rd29], %f5;
	add.s64 	%rd31, %rd20, %rd30;
	ld.global.nc.f32 	%f6, [%rd31];
	mul.f32 	%f7, %f6, %f1;
	cvt.rzi.s64.f32 	%rd32, %f7;
	add.s64 	%rd33, %rd22, %rd30;
	ld.global.nc.u32 	%r33, [%rd33];
	cvt.s64.s32 	%rd34, %r33;
	add.s64 	%rd35, %rd24, %rd30;
	ld.global.nc.u32 	%r34, [%rd35];
	mul.lo.s64 	%rd36, %rd27, %rd34;
	shr.s64 	%rd37, %rd36, %r34;
	add.s64 	%rd38, %rd37, %rd32;
	cvt.rn.f32.s64 	%f8, %rd38;
	div.rn.f32 	%f9, %f8, %f1;
	add.s64 	%rd39, %rd29, %rd30;
	st.global.f32 	[%rd39], %f9;
	add.s64 	%rd40, %rd31, %rd30;
	ld.global.nc.f32 	%f10, [%rd40];
	mul.f32 	%f11, %f10, %f1;
	cvt.rzi.s64.f32 	%rd41, %f11;
	add.s64 	%rd42, %rd33, %rd30;
	ld.global.nc.u32 	%r35, [%rd42];
	cvt.s64.s32 	%rd43, %r35;
	add.s64 	%rd44, %rd35, %rd30;
	ld.global.nc.u32 	%r36, [%rd44];
	mul.lo.s64 	%rd45, %rd38, %rd43;
	shr.s64 	%rd46, %rd45, %r36;
	add.s64 	%rd47, %rd46, %rd41;
	cvt.rn.f32.s64 	%f12, %rd47;
	div.rn.f32 	%f13, %f12, %f1;
	add.s64 	%rd48, %rd39, %rd30;
	st.global.f32 	[%rd48], %f13;
	add.s64 	%rd49, %rd40, %rd30;
	ld.global.nc.f32 	%f14, [%rd49];
	mul.f32 	%f15, %f14, %f1;
	cvt.rzi.s64.f32 	%rd50, %f15;
	add.s64 	%rd51, %rd42, %rd30;
	ld.global.nc.u32 	%r37, [%rd51];
	cvt.s64.s32 	%rd52, %r37;
	add.s64 	%rd53, %rd44, %rd30;
	ld.global.nc.u32 	%r38, [%rd53];
	mul.lo.s64 	%rd54, %rd47, %rd52;
	shr.s64 	%rd55, %rd54, %r38;
	add.s64 	%rd56, %rd55, %rd50;
	cvt.rn.f32.s64 	%f16, %rd56;
	div.rn.f32 	%f17, %f16, %f1;
	add.s64 	%rd57, %rd48, %rd30;
	st.global.f32 	[%rd57], %f17;
	add.s64 	%rd58, %rd49, %rd30;
	ld.global.nc.f32 	%f18, [%rd58];
	mul.f32 	%f19, %f18, %f1;
	cvt.rzi.s64.f32 	%rd59, %f19;
	add.s64 	%rd60, %rd51, %rd30;
	ld.global.nc.u32 	%r39, [%rd60];
	cvt.s64.s32 	%rd61, %r39;
	add.s64 	%rd62, %rd53, %rd30;
	ld.global.nc.u32 	%r40, [%rd62];
	mul.lo.s64 	%rd63, %rd56, %rd61;
	shr.s64 	%rd64, %rd63, %r40;
	add.s64 	%rd65, %rd64, %rd59;
	cvt.rn.f32.s64 	%f20, %rd65;
	div.rn.f32 	%f21, %f20, %f1;
	add.s64 	%rd66, %rd57, %rd30;
	st.global.f32 	[%rd66], %f21;
	add.s64 	%rd67, %rd58, %rd30;
	ld.global.nc.f32 	%f22, [%rd67];
	mul.f32 	%f23, %f22, %f1;
	cvt.rzi.s64.f32 	%rd68, %f23;
	add.s64 	%rd69, %rd60, %rd30;
	ld.global.nc.u32 	%r41, [%rd69];
	cvt.s64.s32 	%rd70, %r41;
	add.s64 	%rd71, %rd62, %rd30;
	ld.global.nc.u32 	%r42, [%rd71];
	mul.lo.s64 	%rd72, %rd65, %rd70;
	shr.s64 	%rd73, %rd72, %r42;
	add.s64 	%rd74, %rd73, %rd68;
	cvt.rn.f32.s64 	%f24, %rd74;
	div.rn.f32 	%f25, %f24, %f1;
	add.s64 	%rd75, %rd66, %rd30;
	st.global.f32 	[%rd75], %f25;
	add.s64 	%rd76, %rd67, %rd30;
	ld.global.nc.f32 	%f26, [%rd76];
	mul.f32 	%f27, %f26, %f1;
	cvt.rzi.s64.f32 	%rd77, %f27;
	add.s64 	%rd78, %rd69, %rd30;
	ld.global.nc.u32 	%r43, [%rd78];
	cvt.s64.s32 	%rd79, %r43;
	add.s64 	%rd80, %rd71, %rd30;
	ld.global.nc.u32 	%r44, [%rd80];
	mul.lo.s64 	%rd81, %rd74, %rd79;
	shr.s64 	%rd82, %rd81, %r44;
	add.s64 	%rd83, %rd82, %rd77;
	cvt.rn.f32.s64 	%f28, %rd83;
	div.rn.f32 	%f29, %f28, %f1;
	add.s64 	%rd84, %rd75, %rd30;
	st.global.f32 	[%rd84], %f29;
	add.s64 	%rd85, %rd76, %rd30;
	ld.global.nc.f32 	%f30, [%rd85];
	mul.f32 	%f31, %f30, %f1;
	cvt.rzi.s64.f32 	%rd86, %f31;
	add.s64 	%rd87, %rd78, %rd30;
	ld.global.nc.u32 	%r45, [%rd87];
	cvt.s64.s32 	%rd88, %r45;
	add.s64 	%rd89, %rd80, %rd30;
	ld.global.nc.u32 	%r46, [%rd89];
	mul.lo.s64 	%rd90, %rd83, %rd88;
	shr.s64 	%rd91, %rd90, %r46;
	add.s64 	%rd167, %rd91, %rd86;
	cvt.rn.f32.s64 	%f32, %rd167;
	div.rn.f32 	%f33, %f32, %f1;
	add.s64 	%rd92, %rd84, %rd30;
	st.global.f32 	[%rd92], %f33;
	add.s32 	%r70, %r70, 8;
	shl.b32 	%r47, %r20, 3;
	add.s32 	%r69, %r69, %r47;
	setp.ne.s32 	%p4, %r70, 0;
	@%p4 bra 	$L__BB0_4;
$L__BB0_5:
	and.b32  	%r13, %r19, 7;
	setp.eq.s32 	%p5, %r13, 0;
	@%p5 bra 	$L__BB0_13;
	setp.lt.u32 	%p6, %r13, 4;
	@%p6 bra 	$L__BB0_8;
	ld.param.u64 	%rd163, [_Z18dyadic_scan_kernelPKfPKiS2_Pfiiii_param_3];
	add.s32 	%r48, %r72, %r4;
	mad.lo.s32 	%r49, %r48, %r20, %r2;
	mul.wide.s32 	%rd93, %r49, 4;
	add.s64 	%rd94, %rd3, %rd93;
	ld.global.nc.f32 	%f34, [%rd94];
	mul.f32 	%f35, %f34, %f1;
	cvt.rzi.s64.f32 	%rd95, %f35;
	add.s64 	%rd96, %rd2, %rd93;
	ld.global.nc.u32 	%r50, [%rd96];
	cvt.s64.s32 	%rd97, %r50;
	add.s64 	%rd98, %rd1, %rd93;
	ld.global.nc.u32 	%r51, [%rd98];
	mul.lo.s64 	%rd99, %rd167, %rd97;
	shr.s64 	%rd100, %rd99, %r51;
	add.s64 	%rd101, %rd100, %rd95;
	cvt.rn.f32.s64 	%f36, %rd101;
	div.rn.f32 	%f37, %f36, %f1;
	cvta.to.global.u64 	%rd102, %rd163;
	add.s64 	%rd103, %rd102, %rd93;
	st.global.f32 	[%rd103], %f37;
	mul.wide.s32 	%rd104, %r20, 4;
	add.s64 	%rd105, %rd94, %rd104;
	ld.global.nc.f32 	%f38, [%rd105];
	mul.f32 	%f39, %f38, %f1;
	cvt.rzi.s64.f32 	%rd106, %f39;
	add.s64 	%rd107, %rd96, %rd104;
	ld.global.nc.u32 	%r52, [%rd107];
	cvt.s64.s32 	%rd108, %r52;
	add.s64 	%rd109, %rd98, %rd104;
	ld.global.nc.u32 	%r53, [%rd109];
	mul.lo.s64 	%rd110, %rd101, %rd108;
	shr.s64 	%rd111, %rd110, %r53;
	add.s64 	%rd112, %rd111, %rd106;
	cvt.rn.f32.s64 	%f40, %rd112;
	div.rn.f32 	%f41, %f40, %f1;
	add.s64 	%rd113, %rd103, %rd104;
	st.global.f32 	[%rd113], %f41;
	add.s64 	%rd114, %rd105, %rd104;
	ld.global.nc.f32 	%f42, [%rd114];
	mul.f32 	%f43, %f42, %f1;
	cvt.rzi.s64.f32 	%rd115, %f43;
	add.s64 	%rd116, %rd107, %rd104;
	ld.global.nc.u32 	%r54, [%rd116];
	cvt.s64.s32 	%rd117, %r54;
	add.s64 	%rd118, %rd109, %rd104;
	ld.global.nc.u32 	%r55, [%rd118];
	mul.lo.s64 	%rd119, %rd112, %rd117;
	shr.s64 	%rd120, %rd119, %r55;
	add.s64 	%rd121, %rd120, %rd115;
	cvt.rn.f32.s64 	%f44, %rd121;
	div.rn.f32 	%f45, %f44, %f1;
	add.s64 	%rd122, %rd113, %rd104;
	st.global.f32 	[%rd122], %f45;
	add.s64 	%rd123, %rd114, %rd104;
	ld.global.nc.f32 	%f46, [%rd123];
	mul.f32 	%f47, %f46, %f1;
	cvt.rzi.s64.f32 	%rd124, %f47;
	add.s64 	%rd125, %rd116, %rd104;
	ld.global.nc.u32 	%r56, [%rd125];
	cvt.s64.s32 	%rd126, %r56;
	add.s64 	%rd127, %rd118, %rd104;
	ld.global.nc.u32 	%r57, [%rd127];
	mul.lo.s64 	%rd128, %rd121, %rd126;
	shr.s64 	%rd129, %rd128, %r57;
	add.s64 	%rd167, %rd129, %rd124;
	cvt.rn.f32.s64 	%f48, %rd167;
	div.rn.f32 	%f49, %f48, %f1;
	add.s64 	%rd130, %rd122, %rd104;
	st.global.f32 	[%rd130], %f49;
	add.s32 	%r72, %r72, 4;
$L__BB0_8:
	and.b32  	%r16, %r19, 3;
	setp.eq.s32 	%p7, %r16, 0;
	@%p7 bra 	$L__BB0_13;
	setp.eq.s32 	%p8, %r16, 1;
	@%p8 bra 	$L__BB0_11;
	ld.param.u64 	%rd164, [_Z18dyadic_scan_kernelPKfPKiS2_Pfiiii_param_3];
	add.s32 	%r58, %r72, %r4;
	mad.lo.s32 	%r59, %r58, %r20, %r2;
	mul.wide.s32 	%rd131, %r59, 4;
	add.s64 	%rd132, %rd3, %rd131;
	ld.global.nc.f32 	%f50, [%rd132];
	mul.f32 	%f51, %f50, %f1;
	cvt.rzi.s64.f32 	%rd133, %f51;
	add.s64 	%rd134, %rd2, %rd131;
	ld.global.nc.u32 	%r60, [%rd134];
	cvt.s64.s32 	%rd135, %r60;
	add.s64 	%rd136, %rd1, %rd131;
	ld.global.nc.u32 	%r61, [%rd136];
	mul.lo.s64 	%rd137, %rd167, %rd135;
	shr.s64 	%rd138, %rd137, %r61;
	add.s64 	%rd139, %rd138, %rd133;
	cvt.rn.f32.s64 	%f52, %rd139;
	div.rn.f32 	%f53, %f52, %f1;
	cvta.to.global.u64 	%rd140, %rd164;
	add.s64 	%rd141, %rd140, %rd131;
	st.global.f32 	[%rd141], %f53;
	mul.wide.s32 	%rd142, %r20, 4;
	add.s64 	%rd143, %rd132, %rd142;
	ld.global.nc.f32 	%f54, [%rd143];
	mul.f32 	%f55, %f54, %f1;
	cvt.rzi.s64.f32 	%rd144, %f55;
	add.s64 	%rd145, %rd134, %rd142;
	ld.global.nc.u32 	%r62, [%rd145];
	cvt.s64.s32 	%rd146, %r62;
	add.s64 	%rd147, %rd136, %rd142;
	ld.global.nc.u32 	%r63, [%rd147];
	mul.lo.s64 	%rd148, %rd139, %rd146;
	shr.s64 	%rd149, %rd148, %r63;
	add.s64 	%rd167, %rd149, %rd144;
	cvt.rn.f32.s64 	%f56, %rd167;
	div.rn.f32 	%f57, %f56, %f1;
	add.s64 	%rd150, %rd141, %rd142;
	st.global.f32 	[%rd150], %f57;
	add.s32 	%r72, %r72, 2;
$L__BB0_11:
	and.b32  	%r64, %r19, 1;
	setp.eq.b32 	%p9, %r64, 1;
	not.pred 	%p10, %p9;
	@%p10 bra 	$L__BB0_13;
	ld.param.u64 	%rd165, [_Z18dyadic_scan_kernelPKfPKiS2_Pfiiii_param_3];
	add.s32 	%r65, %r72, %r4;
	mad.lo.s32 	%r66, %r65, %r20, %r2;
	mul.wide.s32 	%rd151, %r66, 4;
	add.s64 	%rd152, %rd3, %rd151;
	ld.global.nc.f32 	%f58, [%rd152];
	mul.f32 	%f59, %f58, %f1;
	cvt.rzi.s64.f32 	%rd153, %f59;
	add.s64 	%rd154, %rd2, %rd151;
	ld.global.nc.u32 	%r67, [%rd154];
	cvt.s64.s32 	%rd155, %r67;
	add.s64 	%rd156, %rd1, %rd151;
	ld.global.nc.u32 	%r68, [%rd156];
	mul.lo.s64 	%rd157, %rd167, %rd155;
	shr.s64 	%rd158, %rd157, %r68;
	add.s64 	%rd159, %rd158, %rd153;
	cvt.rn.f32.s64 	%f60, %rd159;
	div.rn.f32 	%f61, %f60, %f1;
	cvta.to.global.u64 	%rd160, %rd165;
	add.s64 	%rd161, %rd160, %rd151;
	st.global.f32 	[%rd161], %f61;
$L__BB0_13:
	ret;

}
	// .globl	_Z27dyadic_scan_backward_kernelPKfS0_PKiS2_PfS3_iiii
.visible .entry _Z27dyadic_scan_backward_kernelPKfS0_PKiS2_PfS3_iiii(
	.param .u64 .ptr .align 1 _Z27dyadic_scan_backward_kernelPKfS0_PKiS2_PfS3_iiii_param_0,
	.param .u64 .ptr .align 1 _Z27dyadic_scan_backward_kernelPKfS0_PKiS2_PfS3_iiii_param_1,
	.param .u64 .ptr .align 1 _Z27dyadic_scan_backward_kernelPKfS0_PKiS2_PfS3_iiii_param_2,
	.param .u64 .ptr .align 1 _Z27dyadic_scan_backward_kernelPKfS0_PKiS2_PfS3_iiii_param_3,
	.param .u64 .ptr .align 1 _Z27dyadic_scan_backward_kernelPKfS0_PKiS2_PfS3_iiii_param_4,
	.param .u64 .ptr .align 1 _Z27dyadic_scan_backward_kernelPKfS0_PKiS2_PfS3_iiii_param_5,
	.param .u32 _Z27dyadic_scan_backward_kernelPKfS0_PKiS2_PfS3_iiii_param_6,
	.param .u32 _Z27dyadic_scan_backward_kernelPKfS0_PKiS2_PfS3_iiii_param_7,
	.param .u32 _Z27dyadic_scan_backward_kernelPKfS0_PKiS2_PfS3_iiii_param_8,
	.param .u32 _Z27dyadic_scan_backward_kernelPKfS0_PKiS2_PfS3_iiii_param_9
)
{
	.reg .pred 	%p<25>;
	.reg .b32 	%r<60>;
	.reg .b32 	%f<119>;
	.reg .b64 	%rd<40>;
	.reg .b64 	%fd<38>;

	ld.param.u64 	%rd7, [_Z27dyadic_scan_backward_kernelPKfS0_PKiS2_PfS3_iiii_param_0];
	ld.param.u64 	%rd8, [_Z27dyadic_scan_backward_kernelPKfS0_PKiS2_PfS3_iiii_param_1];
	ld.param.u64 	%rd9, [_Z27dyadic_scan_backward_kernelPKfS0_PKiS2_PfS3_iiii_param_2];
	ld.param.u64 	%rd10, [_Z27dyadic_scan_backward_kernelPKfS0_PKiS2_PfS3_iiii_param_3];
	ld.param.u64 	%rd11, [_Z27dyadic_scan_backward_kernelPKfS0_PKiS2_PfS3_iiii_param_4];
	ld.param.u64 	%rd12, [_Z27dyadic_scan_backward_kernelPKfS0_PKiS2_PfS3_iiii_param_5];
	ld.param.u32 	%r21, [_Z27dyadic_scan_backward_kernelPKfS0_PKiS2_PfS3_iiii_param_6];
	ld.param.u32 	%r19, [_Z27dyadic_scan_backward_kernelPKfS0_PKiS2_PfS3_iiii_param_7];
	ld.param.u32 	%r20, [_Z27dyadic_scan_backward_kernelPKfS0_PKiS2_PfS3_iiii_param_8];
	cvta.to.global.u64 	%rd1, %rd9;
	cvta.to.global.u64 	%rd2, %rd12;
	cvta.to.global.u64 	%rd3, %rd8;
	cvta.to.global.u64 	%rd4, %rd10;
	cvta.to.global.u64 	%rd5, %rd11;
	cvta.to.global.u64 	%rd6, %rd7;
	mov.u32 	%r22, %ctaid.x;
	mov.u32 	%r23, %ntid.x;
	mov.u32 	%r24, %tid.x;
	mad.lo.s32 	%r1, %r22, %r23, %r24;
	mul.lo.s32 	%r25, %r20, %r21;
	setp.ge.s32 	%p1, %r1, %r25;
	@%p1 bra 	$L__BB1_22;
	rem.s32 	%r2, %r1, %r20;
	setp.lt.s32 	%p2, %r19, 1;
	@%p2 bra 	$L__BB1_22;
	div.s32 	%r26, %r1, %r20;
	mul.lo.s32 	%r3, %r26, %r19;
	mov.f32 	%f15, 0f00000000;
	mov.f32 	%f16, 0f3F000000;
	mul.rn.f32 	%f17, %f16, %f15;
	mov.f32 	%f18, 0f3DF6384F;
	mul.rn.f32 	%f19, %f18, %f15;
	fma.rn.f32 	%f20, %f17, 0f3FB8AA3B, 0f00000000;
	add.f32 	%f21, %f20, 0f00000000;
	mul.f32 	%f22, %f19, 0f40400000;
	fma.rn.f32 	%f23, %f22, %f17, %f21;
	fma.rn.f32 	%f24, %f19, 0f00000000, %f23;
	mov.f32 	%f25, 0f3F800000;
	add.rn.f32 	%f1, %f25, %f24;
	mov.f32 	%f26, 0fBF800000;
	add.rn.f32 	%f27, %f1, %f26;
	neg.f32 	%f28, %f27;
	add.rn.f32 	%f2, %f24, %f28;
	and.b32  	%r27, %r19, 1;
	setp.eq.b32 	%p3, %r27, 1;
	not.pred 	%p4, %p3;
	mov.f64 	%fd35, 0d0000000000000000;
	mov.u32 	%r59, %r19;
	@%p4 bra 	$L__BB1_9;
	add.s32 	%r59, %r19, -1;
	add.s32 	%r28, %r59, %r3;
	mad.lo.s32 	%r5, %r28, %r20, %r2;
	mul.wide.s32 	%rd13, %r5, 4;
	add.s64 	%rd14, %rd6, %rd13;
	ld.global.nc.f32 	%f30, [%rd14];
	cvt.f64.f32 	%fd15, %f30;
	add.f64 	%fd1, %fd15, 0d0000000000000000;
	cvt.rn.f32.f64 	%f31, %fd1;
	add.s64 	%rd15, %rd5, %rd13;
	st.global.f32 	[%rd15], %f31;
	add.s64 	%rd16, %rd4, %rd13;
	ld.global.nc.u32 	%r29, [%rd16];
	cvt.rn.f32.s32 	%f3, %r29;
	setp.eq.s32 	%p5, %r29, 0;
	mov.f32 	%f116, 0f3F800000;
	@%p5 bra 	$L__BB1_6;
	mul.rn.f32 	%f32, %f1, %f3;
	cvt.rni.f32.f32 	%f33, %f32;
	sub.f32 	%f34, %f32, %f33;
	neg.f32 	%f35, %f32;
	fma.rn.f32 	%f36, %f1, %f3, %f35;
	fma.rn.f32 	%f37, %f2, %f3, %f36;
	add.f32 	%f38, %f34, %f37;
	setp.gt.f32 	%p6, %f33, 0f00000000;
	selp.b32 	%r30, 0, -2097152000, %p6;
	abs.f32 	%f39, %f3;
	setp.num.f32 	%p7, %f39, %f39;
	setp.lt.f32 	%p8, %f32, 0f00000000;
	selp.f32 	%f40, 0f00000000, 0f7F800000, %p8;
	abs.f32 	%f41, %f32;
	setp.gt.f32 	%p9, %f41, 0f43180000;
	cvt.rzi.s32.f32 	%r31, %f33;
	shl.b32 	%r32, %r31, 23;
	sub.s32 	%r33, %r32, %r30;
	mov.b32 	%f42, %r33;
	add.s32 	%r34, %r30, 2130706432;
	mov.b32 	%f43, %r34;
	fma.rn.f32 	%f44, %f38, 0f391FCB8E, 0f3AAF85ED;
	fma.rn.f32 	%f45, %f44, %f38, 0f3C1D9856;
	fma.rn.f32 	%f46, %f45, %f38, 0f3D6357BB;
	fma.rn.f32 	%f47, %f46, %f38, 0f3E75FDEC;
	fma.rn.f32 	%f48, %f47, %f38, 0f3F317218;
	fma.rn.f32 	%f49, %f48, %f38, 0f3F800000;
	mul.f32 	%f50, %f49, %f43;
	mul.f32 	%f51, %f50, %f42;
	selp.f32 	%f116, %f40, %f51, %p9;
	@%p7 bra 	$L__BB1_6;
	mov.f32 	%f52, 0f40000000;
	add.rn.f32 	%f116, %f52, %f3;
$L__BB1_6:
	setp.eq.s32 	%p10, %r19, 1;
	mov.f64 	%fd33, 0d0000000000000000;
	@%p10 bra 	$L__BB1_8;
	sub.s32 	%r35, %r5, %r20;
	mul.wide.s32 	%rd17, %r35, 4;
	add.s64 	%rd18, %rd3, %rd17;
	ld.global.nc.f32 	%f53, [%rd18];
	cvt.f64.f32 	%fd33, %f53;
$L__BB1_8:
	rcp.rn.f32 	%f54, %f116;
	mul.f64 	%fd17, %fd1, %fd33;
	cvt.f64.f32 	%fd18, %f54;
	mul.f64 	%fd19, %fd17, %fd18;
	cvt.rn.f32.f64 	%f55, %fd19;
	add.s64 	%rd20, %rd2, %rd13;
	st.global.f32 	[%rd20], %f55;
	add.s64 	%rd21, %rd1, %rd13;
	ld.global.nc.u32 	%r36, [%rd21];
	cvt.rn.f32.s32 	%f56, %r36;
	mul.f32 	%f57, %f54, %f56;
	cvt.f64.f32 	%fd20, %f57;
	mul.f64 	%fd35, %fd1, %fd20;
$L__BB1_9:
	setp.eq.s32 	%p11, %r19, 1;
	@%p11 bra 	$L__BB1_22;
	add.s32 	%r37, %r59, %r3;
	add.s32 	%r38, %r37, -3;
	mad.lo.s32 	%r58, %r20, %r38, %r2;
	shl.b32 	%r8, %r20, 1;
	add.s32 	%r39, %r37, -2;
	mad.lo.s32 	%r57, %r20, %r39, %r2;
	add.s32 	%r40, %r37, -1;
	mad.lo.s32 	%r56, %r20, %r40, %r2;
$L__BB1_11:
	mul.wide.s32 	%rd22, %r56, 4;
	add.s64 	%rd23, %rd6, %rd22;
	ld.global.nc.f32 	%f59, [%rd23];
	cvt.f64.f32 	%fd21, %f59;
	add.f64 	%fd7, %fd35, %fd21;
	cvt.rn.f32.f64 	%f60, %fd7;
	add.s64 	%rd24, %rd5, %rd22;
	st.global.f32 	[%rd24], %f60;
	add.s64 	%rd25, %rd4, %rd22;
	ld.global.nc.u32 	%r41, [%rd25];
	cvt.rn.f32.s32 	%f7, %r41;
	setp.eq.s32 	%p12, %r41, 0;
	mov.f32 	%f117, 0f3F800000;
	@%p12 bra 	$L__BB1_14;
	mul.rn.f32 	%f61, %f1, %f7;
	cvt.rni.f32.f32 	%f62, %f61;
	sub.f32 	%f63, %f61, %f62;
	neg.f32 	%f64, %f61;
	fma.rn.f32 	%f65, %f1, %f7, %f64;
	fma.rn.f32 	%f66, %f2, %f7, %f65;
	add.f32 	%f67, %f63, %f66;
	setp.gt.f32 	%p13, %f62, 0f00000000;
	selp.b32 	%r42, 0, -2097152000, %p13;
	abs.f32 	%f68, %f7;
	setp.num.f32 	%p14, %f68, %f68;
	setp.lt.f32 	%p15, %f61, 0f00000000;
	selp.f32 	%f69, 0f00000000, 0f7F800000, %p15;
	abs.f32 	%f70, %f61;
	setp.gt.f32 	%p16, %f70, 0f43180000;
	cvt.rzi.s32.f32 	%r43, %f62;
	shl.b32 	%r44, %r43, 23;
	sub.s32 	%r45, %r44, %r42;
	mov.b32 	%f71, %r45;
	add.s32 	%r46, %r42, 2130706432;
	mov.b32 	%f72, %r46;
	fma.rn.f32 	%f73, %f67, 0f391FCB8E, 0f3AAF85ED;
	fma.rn.f32 	%f74, %f73, %f67, 0f3C1D9856;
	fma.rn.f32 	%f75, %f74, %f67, 0f3D6357BB;
	fma.rn.f32 	%f76, %f75, %f67, 0f3E75FDEC;
	fma.rn.f32 	%f77, %f76, %f67, 0f3F317218;
	fma.rn.f32 	%f78, %f77, %f67, 0f3F800000;
	mul.f32 	%f79, %f78, %f72;
	mul.f32 	%f80, %f79, %f71;
	selp.f32 	%f117, %f69, %f80, %p16;
	@%p14 bra 	$L__BB1_14;
	mov.f32 	%f81, 0f40000000;
	add.rn.f32 	%f117, %f81, %f7;
$L__BB1_14:
	setp.eq.s32 	%p17, %r59, 1;
	mov.f64 	%fd36, 0d0000000000000000;
	@%p17 bra 	$L__BB1_16;
	mul.wide.s32 	%rd26, %r57, 4;
	add.s64 	%rd27, %rd3, %rd26;
	ld.global.nc.f32 	%f82, [%rd27];
	cvt.f64.f32 	%fd36, %f82;
$L__BB1_16:
	rcp.rn.f32 	%f84, %f117;
	mul.f64 	%fd23, %fd7, %fd36;
	cvt.f64.f32 	%fd24, %f84;
	mul.f64 	%fd25, %fd23, %fd24;
	cvt.rn.f32.f64 	%f85, %fd25;
	add.s64 	%rd29, %rd2, %rd22;
	st.global.f32 	[%rd29], %f85;
	add.s64 	%rd30, %rd1, %rd22;
	ld.global.nc.u32 	%r47, [%rd30];
	cvt.rn.f32.s32 	%f86, %r47;
	mul.f32 	%f87, %f84, %f86;
	cvt.f64.f32 	%fd26, %f87;
	mul.wide.s32 	%rd31, %r57, 4;
	add.s64 	%rd32, %rd6, %rd31;
	ld.global.nc.f32 	%f88, [%rd32];
	cvt.f64.f32 	%fd27, %f88;
	fma.rn.f64 	%fd10, %fd7, %fd26, %fd27;
	cvt.rn.f32.f64 	%f89, %fd10;
	add.s64 	%rd33, %rd5, %rd31;
	st.global.f32 	[%rd33], %f89;
	add.s64 	%rd34, %rd4, %rd31;
	ld.global.nc.u32 	%r48, [%rd34];
	cvt.rn.f32.s32 	%f11, %r48;
	setp.eq.s32 	%p18, %r48, 0;
	mov.f32 	%f118, 0f3F800000;
	@%p18 bra 	$L__BB1_19;
	mul.rn.f32 	%f90, %f1, %f11;
	cvt.rni.f32.f32 	%f91, %f90;
	sub.f32 	%f92, %f90, %f91;
	neg.f32 	%f93, %f90;
	fma.rn.f32 	%f94, %f1, %f11, %f93;
	fma.rn.f32 	%f95, %f2, %f11, %f94;
	add.f32 	%f96, %f92, %f95;
	setp.gt.f32 	%p19, %f91, 0f00000000;
	selp.b32 	%r49, 0, -2097152000, %p19;
	abs.f32 	%f97, %f11;
	setp.num.f32 	%p20, %f97, %f97;
	setp.lt.f32 	%p21, %f90, 0f00000000;
	selp.f32 	%f98, 0f00000000, 0f7F800000, %p21;
	abs.f32 	%f99, %f90;
	setp.gt.f32 	%p22, %f99, 0f43180000;
	cvt.rzi.s32.f32 	%r50, %f91;
	shl.b32 	%r51, %r50, 23;
	sub.s32 	%r52, %r51, %r49;
	mov.b32 	%f100, %r52;
	add.s32 	%r53, %r49, 2130706432;
	mov.b32 	%f101, %r53;
	fma.rn.f32 	%f102, %f96, 0f391FCB8E, 0f3AAF85ED;
	fma.rn.f32 	%f103, %f102, %f96, 0f3C1D9856;
	fma.rn.f32 	%f104, %f103, %f96, 0f3D6357BB;
	fma.rn.f32 	%f105, %f104, %f96, 0f3E75FDEC;
	fma.rn.f32 	%f106, %f105, %f96, 0f3F317218;
	fma.rn.f32 	%f107, %f106, %f96, 0f3F800000;
	mul.f32 	%f108, %f107, %f101;
	mul.f32 	%f109, %f108, %f100;
	selp.f32 	%f118, %f98, %f109, %p22;
	@%p20 bra 	$L__BB1_19;
	mov.f32 	%f110, 0f40000000;
	add.rn.f32 	%f118, %f110, %f11;
$L__BB1_19:
	setp.eq.s32 	%p23, %r59, 2;
	mov.f64 	%fd37, 0d0000000000000000;
	@%p23 bra 	$L__BB1_21;
	mul.wide.s32 	%rd35, %r58, 4;
	add.s64 	%rd36, %rd3, %rd35;
	ld.global.nc.f32 	%f111, [%rd36];
	cvt.f64.f32 	%fd37, %f111;
$L__BB1_21:
	rcp.rn.f32 	%f112, %f118;
	mul.f64 	%fd29, %fd10, %fd37;
	cvt.f64.f32 	%fd30, %f112;
	mul.f64 	%fd31, %fd29, %fd30;
	cvt.rn.f32.f64 	%f113, %fd31;
	add.s64 	%rd38, %rd2, %rd31;
	st.global.f32 	[%rd38], %f113;
	add.s64 	%rd39, %rd1, %rd31;
	ld.global.nc.u32 	%r54, [%rd39];
	cvt.rn.f32.s32 	%f114, %r54;
	mul.f32 	%f115, %f112, %f114;
	cvt.f64.f32 	%fd32, %f115;
	mul.f64 	%fd35, %fd10, %fd32;
	sub.s32 	%r58, %r58, %r8;
	sub.s32 	%r57, %r57, %r8;
	sub.s32 	%r56, %r56, %r8;
	setp.gt.u32 	%p24, %r59, 2;
	add.s32 	%r59, %r59, -2;
	@%p24 bra 	$L__BB1_11;
$L__BB1_22:
	ret;

}


// ===== COMPILED SASS (sm_100) =====

	.target	sm_100

	.elftype	@"ET_EXEC"


//--------------------- .note.nv.tkinfo           --------------------------
	.section	.note.nv.tkinfo,"",@"SHT_NOTE"
	.sectionflags	@"SHF_NOTE_NV_TKINFO"
	.tkinfo
        /*0018*/ 	.word	0x00000002
        /*0030*/ 	.string	""
        /*0030*/ 	.string	"ptxas"
        /*0030*/ 	.string	"Cuda compilation tools, release 13.0, V13.0.88"
        /*0030*/ 	.string	"Build cuda_13.0.r13.0/compiler.36424714_0"
        /*0030*/ 	.string	"-arch sm_100 -m 64 "



//--------------------- .note.nv.cuinfo           --------------------------
	.section	.note.nv.cuinfo,"",@"SHT_NOTE"
	.sectionflags	@"SHF_NOTE_NV_CUINFO"
        /*0018*/ 	.short	0x0002
        /*001a*/ 	.short	0x0064
        /*001c*/ 	.short	0x0082
	.zero		2


//--------------------- .nv.info                  --------------------------
	.section	.nv.info,"",@"SHT_CUDA_INFO"
	.align	4


	//----- nvinfo : EIATTR_REGCOUNT
	.align		4
        /*0000*/ 	.byte	0x04, 0x2f
        /*0002*/ 	.short	(.L_1 - .L_0)
	.align		4
.L_0:
        /*0004*/ 	.word	index@(_Z18dyadic_scan_kernelPKfPKiS2_Pfiiii)
        /*0008*/ 	.word	0x00000022


	//----- nvinfo : EIATTR_FRAME_SIZE
	.align		4
.L_1:
        /*000c*/ 	.byte	0x04, 0x11
        /*000e*/ 	.short	(.L_3 - .L_2)
	.align		4
.L_2:
        /*0010*/ 	.word	index@($__internal_1_$__cuda_sm3x_div_rn_noftz_f32_slowpath)
        /*0014*/ 	.word	0x00000000


	//----- nvinfo : EIATTR_FRAME_SIZE
	.align		4
.L_3:
        /*0018*/ 	.byte	0x04, 0x11
        /*001a*/ 	.short	(.L_5 - .L_4)
	.align		4
.L_4:
        /*001c*/ 	.word	index@(_Z18dyadic_scan_kernelPKfPKiS2_Pfiiii)
        /*0020*/ 	.word	0x00000000


	//----- nvinfo : EIATTR_REGCOUNT
	.align		4
.L_5:
        /*0024*/ 	.byte	0x04, 0x2f
        /*0026*/ 	.short	(.L_7 - .L_6)
	.align		4
.L_6:
        /*0028*/ 	.word	index@(_Z27dyadic_scan_backward_kernelPKfS0_PKiS2_PfS3_iiii)
        /*002c*/ 	.word	0x00000028


	//----- nvinfo : EIATTR_FRAME_SIZE
	.align		4
.L_7:
        /*0030*/ 	.byte	0x04, 0x11
        /*0032*/ 	.short	(.L_9 - .L_8)
	.align		4
.L_8:
        /*0034*/ 	.word	index@($__internal_0_$__cuda_sm20_rcp_rn_f32_slowpath)
        /*0038*/ 	.word	0x00000000


	//----- nvinfo : EIATTR_FRAME_SIZE
	.align		4
.L_9:
        /*003c*/ 	.byte	0x04, 0x11
        /*003e*/ 	.short	(.L_11 - .L_10)
	.align		4
.L_10:
        /*0040*/ 	.word	index@(_Z27dyadic_scan_backward_kernelPKfS0_PKiS2_PfS3_iiii)
        /*0044*/ 	.word	0x00000000


	//----- nvinfo : EIATTR_MIN_STACK_SIZE
	.align		4
.L_11:
        /*0048*/ 	.byte	0x04, 0x12
        /*004a*/ 	.short	(.L_13 - .L_12)
	.align		4
.L_12:
        /*004c*/ 	.word	index@(_Z27dyadic_scan_backward_kernelPKfS0_PKiS2_PfS3_iiii)
        /*0050*/ 	.word	0x00000000


	//----- nvinfo : EIATTR_MIN_STACK_SIZE
	.align		4
.L_13:
        /*0054*/ 	.byte	0x04, 0x12
        /*0056*/ 	.short	(.L_15 - .L_14)
	.align		4
.L_14:
        /*0058*/ 	.word	index@(_Z18dyadic_scan_kernelPKfPKiS2_Pfiiii)
        /*005c*/ 	.word	0x00000000
.L_15:


//--------------------- .nv.compat                --------------------------
	.section	.nv.compat,"",@"SHT_CUDA_COMPAT_INFO"
	.align	4
        /*0000*/ 	.byte	0x02, 0x09, 0x00, 0x00, 0x02, 0x02, 0x01, 0x00, 0x02, 0x05, 0x05, 0x00, 0x03, 0x07, 0x01, 0x01
        /*0010*/ 	.byte	0x02, 0x03, 0x00, 0x00, 0x02, 0x06, 0x01, 0x00, 0x04, 0x0b, 0x08, 0x00, 0x01, 0x00, 0x00, 0x00
        /*0020*/ 	.byte	0x00, 0x00, 0x00, 0x00


//--------------------- .nv.info._Z27dyadic_scan_backward_kernelPKfS0_PKiS2_PfS3_iiii --------------------------
	.section	.nv.info._Z27dyadic_scan_backward_kernelPKfS0_PKiS2_PfS3_iiii,"",@"SHT_CUDA_INFO"
	.sectionflags	@""
	.align	4


	//----- nvinfo : EIATTR_CUDA_API_VERSION
	.align		4
        /*0000*/ 	.byte	0x04, 0x37
        /*0002*/ 	.short	(.L_17 - .L_16)
.L_16:
        /*0004*/ 	.word	0x00000082


	//----- nvinfo : EIATTR_KPARAM_INFO
	.align		4
.L_17:
        /*0008*/ 	.byte	0x04, 0x17
        /*000a*/ 	.short	(.L_19 - .L_18)
.L_18:
        /*000c*/ 	.word	0x00000000
        /*0010*/ 	.short	0x0009
        /*0012*/ 	.short	0x003c
        /*0014*/ 	.byte	0x00, 0xf0, 0x11, 0x00


	//----- nvinfo : EIATTR_KPARAM_INFO
	.align		4
.L_19:
        /*0018*/ 	.byte	0x04, 0x17
        /*001a*/ 	.short	(.L_21 - .L_20)
.L_20:
        /*001c*/ 	.word	0x00000000
        /*0020*/ 	.short	0x0008
        /*0022*/ 	.short	0x0038
        /*0024*/ 	.byte	0x00, 0xf0, 0x11, 0x00


	//----- nvinfo : EIATTR_KPARAM_INFO
	.align		4
.L_21:
        /*0028*/ 	.byte	0x04, 0x17
        /*002a*/ 	.short	(.L_23 - .L_22)
.L_22:
        /*002c*/ 	.word	0x00000000
        /*0030*/ 	.short	0x0007
        /*0032*/ 	.short	0x0034
        /*0034*/ 	.byte	0x00, 0xf0, 0x11, 0x00


	//----- nvinfo : EIATTR_KPARAM_INFO
	.align		4
.L_23:
        /*0038*/ 	.byte	0x04, 0x17
        /*003a*/ 	.short	(.L_25 - .L_24)
.L_24:
        /*003c*/ 	.word	0x00000000
        /*0040*/ 	.short	0x0006
        /*0042*/ 	.short	0x0030
        /*0044*/ 	.byte	0x00, 0xf0, 0x11, 0x00


	//----- nvinfo : EIATTR_KPARAM_INFO
	.align		4
.L_25:
        /*0048*/ 	.byte	0x04, 0x17
        /*004a*/ 	.short	(.L_27 - .L_26)
.L_26:
        /*004c*/ 	.word	0x00000000
        /*0050*/ 	.short	0x0005
        /*0052*/ 	.short	0x0028
        /*0054*/ 	.byte	0x00, 0xf5, 0x21, 0x00


	//----- nvinfo : EIATTR_KPARAM_INFO
	.align		4
.L_27:
        /*0058*/ 	.byte	0x04, 0x17
        /*005a*/ 	.short	(.L_29 - .L_28)
.L_28:
        /*005c*/ 	.word	0x00000000
        /*0060*/ 	.short	0x0004
        /*0062*/ 	.short	0x0020
        /*0064*/ 	.byte	0x00, 0xf5, 0x21, 0x00


	//----- nvinfo : EIATTR_KPARAM_INFO
	.align		4
.L_29:
        /*0068*/ 	.byte	0x04, 0x17
        /*006a*/ 	.short	(.L_31 - .L_30)
.L_30:
        /*006c*/ 	.word	0x00000000
        /*0070*/ 	.short	0x0003
        /*0072*/ 	.short	0x0018
        /*0074*/ 	.byte	0x00, 0xf5, 0x21, 0x00


	//----- nvinfo : EIATTR_KPARAM_INFO
	.align		4
.L_31:
        /*0078*/ 	.byte	0x04, 0x17
        /*007a*/ 	.short	(.L_33 - .L_32)
.L_32:
        /*007c*/ 	.word	0x00000000
        /*0080*/ 	.short	0x0002
        /*0082*/ 	.short	0x0010
        /*0084*/ 	.byte	0x00, 0xf5, 0x21, 0x00


	//----- nvinfo : EIATTR_KPARAM_INFO
	.align		4
.L_33:
        /*0088*/ 	.byte	0x04, 0x17
        /*008a*/ 	.short	(.L_35 - .L_34)
.L_34:
        /*008c*/ 	.word	0x00000000
        /*0090*/ 	.short	0x0001
        /*0092*/ 	.short	0x0008
        /*0094*/ 	.byte	0x00, 0xf5, 0x21, 0x00


	//----- nvinfo : EIATTR_KPARAM_INFO
	.align		4
.L_35:
        /*0098*/ 	.byte	0x04, 0x17
        /*009a*/ 	.short	(.L_37 - .L_36)
.L_36:
        /*009c*/ 	.word	0x00000000
        /*00a0*/ 	.short	0x0000
        /*00a2*/ 	.short	0x0000
        /*00a4*/ 	.byte	0x00, 0xf5, 0x21, 0x00


	//----- nvinfo : EIATTR_SPARSE_MMA_MASK
	.align		4
.L_37:
        /*00a8*/ 	.byte	0x03, 0x50
        /*00aa*/ 	.short	0x0000


	//----- nvinfo : EIATTR_MAXREG_COUNT
	.align		4
        /*00ac*/ 	.byte	0x03, 0x1b
        /*00ae*/ 	.short	0x00ff


	//----- nvinfo : EIATTR_MERCURY_ISA_VERSION
	.align		4
        /*00b0*/ 	.byte	0x03, 0x5f
        /*00b2*/ 	.short	0x0101


	//----- nvinfo : EIATTR_VRC_CTA_INIT_COUNT
	.align		4
        /*00b4*/ 	.byte	0x02, 0x4a
	.zero		1
	.zero		1


	//----- nvinfo : EIATTR_EXIT_INSTR_OFFSETS
	.align		4
        /*00b8*/ 	.byte	0x04, 0x1c
        /*00ba*/ 	.short	(.L_39 - .L_38)


	//   ....[0]....
.L_38:
        /*00bc*/ 	.word	0x00000090


	//   ....[1]....
        /*00c0*/ 	.word	0x000001b0


	//   ....[2]....
        /*00c4*/ 	.word	0x000008c0


	//   ....[3]....
        /*00c8*/ 	.word	0x00001370


	//----- nvinfo : EIATTR_CRS_STACK_SIZE
	.align		4
.L_39:
        /*00cc*/ 	.byte	0x04, 0x1e
        /*00ce*/ 	.short	(.L_41 - .L_40)
.L_40:
        /*00d0*/ 	.word	0x00000000


	//----- nvinfo : EIATTR_CBANK_PARAM_SIZE
	.align		4
.L_41:
        /*00d4*/ 	.byte	0x03, 0x19
        /*00d6*/ 	.short	0x0040


	//----- nvinfo : EIATTR_PARAM_CBANK
	.align		4
        /*00d8*/ 	.byte	0x04, 0x0a
        /*00da*/ 	.short	(.L_43 - .L_42)
	.align		4
.L_42:
        /*00dc*/ 	.word	index@(.nv.constant0._Z27dyadic_scan_backward_kernelPKfS0_PKiS2_PfS3_iiii)
        /*00e0*/ 	.short	0x0380
        /*00e2*/ 	.short	0x0040


	//----- nvinfo : EIATTR_SW_WAR
	.align		4
.L_43:
        /*00e4*/ 	.byte	0x04, 0x36
        /*00e6*/ 	.short	(.L_45 - .L_44)
.L_44:
        /*00e8*/ 	.word	0x00000008
.L_45:


//--------------------- .nv.info._Z18dyadic_scan_kernelPKfPKiS2_Pfiiii --------------------------
	.section	.nv.info._Z18dyadic_scan_kernelPKfPKiS2_Pfiiii,"",@"SHT_CUDA_INFO"
	.sectionflags	@""
	.align	4


	//----- nvinfo : EIATTR_CUDA_API_VERSION
	.align		4
        /*0000*/ 	.byte	0x04, 0x37
        /*0002*/ 	.short	(.L_47 - .L_46)
.L_46:
        /*0004*/ 	.word	0x00000082


	//----- nvinfo : EIATTR_KPARAM_INFO
	.align		4
.L_47:
        /*0008*/ 	.byte	0x04, 0x17
        /*000a*/ 	.short	(.L_49 - .L_48)
.L_48:
        /*000c*/ 	.word	0x00000000
        /*0010*/ 	.short	0x0007
        /*0012*/ 	.short	0x002c
        /*0014*/ 	.byte	0x00, 0xf0, 0x11, 0x00


	//----- nvinfo : EIATTR_KPARAM_INFO
	.align		4
.L_49:
        /*0018*/ 	.byte	0x04, 0x17
        /*001a*/ 	.short	(.L_51 - .L_50)
.L_50:
        /*001c*/ 	.word	0x00000000
        /*0020*/ 	.short	0x0006
        /*0022*/ 	.short	0x0028
        /*0024*/ 	.byte	0x00, 0xf0, 0x11, 0x00


	//----- nvinfo : EIATTR_KPARAM_INFO
	.align		4
.L_51:
        /*0028*/ 	.byte	0x04, 0x17
        /*002a*/ 	.short	(.L_53 - .L_52)
.L_52:
        /*002c*/ 	.word	0x00000000
        /*0030*/ 	.short	0x0005
        /*0032*/ 	.short	0x0024
        /*0034*/ 	.byte	0x00, 0xf0, 0x11, 0x00


	//----- nvinfo : EIATTR_KPARAM_INFO
	.align		4
.L_53:
        /*0038*/ 	.byte	0x04, 0x17
        /*003a*/ 	.short	(.L_55 - .L_54)
.L_54:
        /*003c*/ 	.word	0x00000000
        /*0040*/ 	.short	0x0004
        /*0042*/ 	.short	0x0020
        /*0044*/ 	.byte	0x00, 0xf0, 0x11, 0x00


	//----- nvinfo : EIATTR_KPARAM_INFO
	.align		4
.L_55:
        /*0048*/ 	.byte	0x04, 0x17
        /*004a*/ 	.short	(.L_57 - .L_56)
.L_56:
        /*004c*/ 	.word	0x00000000
        /*0050*/ 	.short	0x0003
        /*0052*/ 	.short	0x0018
        /*0054*/ 	.byte	0x00, 0xf5, 0x21, 0x00


	//----- nvinfo : EIATTR_KPARAM_INFO
	.align		4
.L_57:
        /*0058*/ 	.byte	0x04, 0x17
        /*005a*/ 	.short	(.L_59 - .L_58)
.L_58:
        /*005c*/ 	.word	0x00000000
        /*0060*/ 	.short	0x0002
        /*0062*/ 	.short	0x0010
        /*0064*/ 	.byte	0x00, 0xf5, 0x21, 0x00


	//----- nvinfo : EIATTR_KPARAM_INFO
	.align		4
.L_59:
        /*0068*/ 	.byte	0x04, 0x17
        /*006a*/ 	.short	(.L_61 - .L_60)
.L_60:
        /*006c*/ 	.word	0x00000000
        /*0070*/ 	.short	0x0001
        /*0072*/ 	.short	0x0008
        /*0074*/ 	.byte	0x00, 0xf5, 0x21, 0x00


	//----- nvinfo : EIATTR_KPARAM_INFO
	.align		4
.L_61:
        /*0078*/ 	.byte	0x04, 0x17
        /*007a*/ 	.short	(.L_63 - .L_62)
.L_62:
        /*007c*/ 	.word	0x00000000
        /*0080*/ 	.short	0x0000
        /*0082*/ 	.short	0x0000
        /*0084*/ 	.byte	0x00, 0xf5, 0x21, 0x00


	//----- nvinfo : EIATTR_SPARSE_MMA_MASK
	.align		4
.L_63:
        /*0088*/ 	.byte	0x03, 0x50
        /*008a*/ 	.short	0x0000


	//----- nvinfo : EIATTR_MAXREG_COUNT
	.align		4
        /*008c*/ 	.byte	0x03, 0x1b
        /*008e*/ 	.short	0x00ff


	//----- nvinfo : EIATTR_MERCURY_ISA_VERSION
	.align		4
        /*0090*/ 	.byte	0x03, 0x5f
        /*0092*/ 	.short	0x0101


	//----- nvinfo : EIATTR_VRC_CTA_INIT_COUNT
	.align		4
        /*0094*/ 	.byte	0x02, 0x4a
	.zero		1
	.zero		1


	//----- nvinfo : EIATTR_EXIT_INSTR_OFFSETS
	.align		4
        /*0098*/ 	.byte	0x04, 0x1c
        /*009a*/ 	.short	(.L_65 - .L_64)


	//   ....[0]....
.L_64:
        /*009c*/ 	.word	0x000000a0


	//   ....[1]....
        /*00a0*/ 	.word	0x000001c0


	//   ....[2]....
        /*00a4*/ 	.word	0x000015a0


	//   ....[3]....
        /*00a8*/ 	.word	0x00001f60


	//   ....[4]....
        /*00ac*/ 	.word	0x000024b0


	//   ....[5]....
        /*00b0*/ 	.word	0x00002730


	//----- nvinfo : EIATTR_CRS_STACK_SIZE
	.align		4
.L_65:
        /*00b4*/ 	.byte	0x04, 0x1e
        /*00b6*/ 	.short	(.L_67 - .L_66)
.L_66:
        /*00b8*/ 	.word	0x00000000


	//----- nvinfo : EIATTR_CBANK_PARAM_SIZE
	.align		4
.L_67:
        /*00bc*/ 	.byte	0x03, 0x19
        /*00be*/ 	.short	0x0030


	//----- nvinfo : EIATTR_PARAM_CBANK
	.align		4
        /*00c0*/ 	.byte	0x04, 0x0a
        /*00c2*/ 	.short	(.L_69 - .L_68)
	.align		4
.L_68:
        /*00c4*/ 	.word	index@(.nv.constant0._Z18dyadic_scan_kernelPKfPKiS2_Pfiiii)
        /*00c8*/ 	.short	0x0380
        /*00ca*/ 	.short	0x0030


	//----- nvinfo : EIATTR_SW_WAR
	.align		4
.L_69:
        /*00cc*/ 	.byte	0x04, 0x36
        /*00ce*/ 	.short	(.L_71 - .L_70)
.L_70:
        /*00d0*/ 	.word	0x00000008
.L_71:


//--------------------- .nv.callgraph             --------------------------
	.section	.nv.callgraph,"",@"SHT_CUDA_CALLGRAPH"
	.align	4
	.sectionentsize	8
	.align		4
        /*0000*/ 	.word	0x00000000
	.align		4
        /*0004*/ 	.word	0xffffffff
	.align		4
        /*0008*/ 	.word	0x00000000
	.align		4
        /*000c*/ 	.word	0xfffffffe
	.align		4
        /*0010*/ 	.word	0x00000000
	.align		4
        /*0014*/ 	.word	0xfffffffd
	.align		4
        /*0018*/ 	.word	0x00000000
	.align		4
        /*001c*/ 	.word	0xfffffffc


//--------------------- .text._Z27dyadic_scan_backward_kernelPKfS0_PKiS2_PfS3_iiii --------------------------
	.section	.text._Z27dyadic_scan_backward_kernelPKfS0_PKiS2_PfS3_iiii,"ax",@progbits
	.align	128
        .global         _Z27dyadic_scan_backward_kernelPKfS0_PKiS2_PfS3_iiii
        .type           _Z27dyadic_scan_backward_kernelPKfS0_PKiS2_PfS3_iiii,@function
        .size           _Z27dyadic_scan_backward_kernelPKfS0_PKiS2_PfS3_iiii,(.L_x_68 - _Z27dyadic_scan_backward_kernelPKfS0_PKiS2_PfS3_iiii)
        .other          _Z27dyadic_scan_backward_kernelPKfS0_PKiS2_PfS3_iiii,@"STO_CUDA_ENTRY STV_DEFAULT"
_Z27dyadic_scan_backward_kernelPKfS0_PKiS2_PfS3_iiii:
.text._Z27dyadic_scan_backward_kernelPKfS0_PKiS2_PfS3_iiii:
[----:B------:R-:W-:Y:S01]  /*0000*/  LDC R1, c[0x0][0x37c] ;  /* 0x0000df00ff017b82 */ /* 0x000fe20000000800 */
[----:B------:R-:W0:Y:S07]  /*0010*/  S2R R0, SR_TID.X ;  /* 0x0000000000007919 */ /* 0x000e2e0000002100 */
[----:B------:R-:W0:Y:S01]  /*0020*/  S2UR UR4, SR_CTAID.X ;  /* 0x00000000000479c3 */ /* 0x000e220000002500 */
[----:B------:R-:W1:Y:S07]  /*0030*/  LDCU UR5, c[0x0][0x3b0] ;  /* 0x00007600ff0577ac */ /* 0x000e6e0008000800 */
[----:B------:R-:W0:Y:S08]  /*0040*/  LDC R3, c[0x0][0x360] ;  /* 0x0000d800ff037b82 */ /* 0x000e300000000800 */
[----:B------:R-:W1:Y:S01]  /*0050*/  LDC R2, c[0x0][0x3b8] ;  /* 0x0000ee00ff027b82 */ /* 0x000e620000000800 */
[----:B0-----:R-:W-:-:S02]  /*0060*/  IMAD R3, R3, UR4, R0 ;  /* 0x0000000403037c24 */ /* 0x001fc4000f8e0200 */
[----:B-1----:R-:W-:-:S05]  /*0070*/  IMAD R0, R2, UR5, RZ ;  /* 0x0000000502007c24 */ /* 0x002fca000f8e02ff */
[----:B------:R-:W-:-:S13]  /*0080*/  ISETP.GE.AND P0, PT, R3, R0, PT ;  /* 0x000000000300720c */ /* 0x000fda0003f06270 */
[----:B------:R-:W-:Y:S05]  /*0090*/  @P0 EXIT ;  /* 0x000000000000094d */ /* 0x000fea0003800000 */
[----:B------:R-:W-:Y:S01]  /*00a0*/  IABS R7, R2 ;  /* 0x0000000200077213 */ /* 0x000fe20000000000 */
[----:B------:R-:W0:Y:S03]  /*00b0*/  LDC R10, c[0x0][0x3b4] ;  /* 0x0000ed00ff0a7b82 */ /* 0x000e260000000800 */
[----:B------:R-:W1:Y:S08]  /*00c0*/  I2F.RP R0, R7 ;  /* 0x0000000700007306 */ /* 0x000e700000209400 */
[----:B-1----:R-:W1:Y:S01]  /*00d0*/  MUFU.RCP R0, R0 ;  /* 0x0000000000007308 */ /* 0x002e620000001000 */
[----:B0-----:R-:W-:-:S02]  /*00e0*/  ISETP.GE.AND P0, PT, R10, 0x1, PT ;  /* 0x000000010a00780c */ /* 0x001fc40003f06270 */
[----:B-1----:R-:W-:-:S05]  /*00f0*/  IADD3 R4, PT, PT, R0, 0xffffffe, RZ ;  /* 0x0ffffffe00047810 */ /* 0x002fca0007ffe0ff */
[----:B------:R0:W1:Y:S02]  /*0100*/  F2I.FTZ.U32.TRUNC.NTZ R5, R4 ;  /* 0x0000000400057305 */ /* 0x000064000021f000 */
[----:B0-----:R-:W-:Y:S02]  /*0110*/  HFMA2 R4, -RZ, RZ, 0, 0 ;  /* 0x00000000ff047431 */ /* 0x001fe400000001ff */
[----:B-1----:R-:W-:-:S04]  /*0120*/  IMAD.MOV R6, RZ, RZ, -R5 ;  /* 0x000000ffff067224 */ /* 0x002fc800078e0a05 */
[----:B------:R-:W-:Y:S01]  /*0130*/  IMAD R9, R6, R7, RZ ;  /* 0x0000000706097224 */ /* 0x000fe200078e02ff */
[----:B------:R-:W-:-:S03]  /*0140*/  IABS R6, R3 ;  /* 0x0000000300067213 */ /* 0x000fc60000000000 */
[----:B------:R-:W-:-:S06]  /*0150*/  IMAD.HI.U32 R5, R5, R9, R4 ;  /* 0x0000000905057227 */ /* 0x000fcc00078e0004 */
[----:B------:R-:W-:-:S04]  /*0160*/  IMAD.HI.U32 R5, R5, R6, RZ ;  /* 0x0000000605057227 */ /* 0x000fc800078e00ff */
[----:B------:R-:W-:-:S04]  /*0170*/  IMAD.MOV R0, RZ, RZ, -R5 ;  /* 0x000000ffff007224 */ /* 0x000fc800078e0a05 */
[----:B------:R-:W-:-:S05]  /*0180*/  IMAD R4, R7, R0, R6 ;  /* 0x0000000007047224 */ /* 0x000fca00078e0206 */
[----:B------:R-:W-:-:S13]  /*0190*/  ISETP.GT.U32.AND P2, PT, R7, R4, PT ;  /* 0x000000040700720c */ /* 0x000fda0003f44070 */
[----:B------:R-:W-:Y:S01]  /*01a0*/  @!P2 IADD3 R4, PT, PT, R4, -R7, RZ ;  /* 0x800000070404a210 */ /* 0x000fe20007ffe0ff */
[----:B------:R-:W-:Y:S06]  /*01b0*/  @!P0 EXIT ;  /* 0x000000000000894d */ /* 0x000fec0003800000 */
[C---:B------:R-:W-:Y:S01]  /*01c0*/  ISETP.GE.U32.AND P3, PT, R4.reuse, R7, PT ;  /* 0x000000070400720c */ /* 0x040fe20003f66070 */
[----:B------:R-:W-:Y:S01]  /*01d0*/  FFMA R0, RZ, 1.4426950216293334961, RZ ;  /* 0x3fb8aa3bff007823 */ /* 0x000fe200000000ff */
[C---:B------:R-:W-:Y:S01]  /*01e0*/  LOP3.LUT R6, R3.reuse, R2, RZ, 0x3c, !PT ;  /* 0x0000000203067212 */ /* 0x040fe200078e3cff */
[----:B------:R-:W0:Y:S01]  /*01f0*/  LDCU UR6, c[0x0][0x3b4] ;  /* 0x00007680ff0677ac */ /* 0x000e220008000800 */
[----:B------:R-:W-:Y:S01]  /*0200*/  ISETP.GE.AND P0, PT, R3, RZ, PT ;  /* 0x000000ff0300720c */ /* 0x000fe20003f06270 */
[----:B------:R-:W-:Y:S01]  /*0210*/  IMAD.IADD R3, R4, 0x1, -R7 ;  /* 0x0000000104037824 */ /* 0x000fe200078e0a07 */
[----:B------:R-:W-:Y:S01]  /*0220*/  ISETP.GE.AND P1, PT, R6, RZ, PT ;  /* 0x000000ff0600720c */ /* 0x000fe20003f26270 */
[----:B------:R-:W-:Y:S01]  /*0230*/  FADD R0, RZ, R0 ;  /* 0x00000000ff007221 */ /* 0x000fe20000000000 */
[----:B------:R-:W-:Y:S01]  /*0240*/  ISETP.GT.U32.AND P4, PT, R7, R4, PT ;  /* 0x000000040700720c */ /* 0x000fe20003f84070 */
[----:B------:R-:W1:Y:S01]  /*0250*/  LDCU.64 UR4, c[0x0][0x358] ;  /* 0x00006b00ff0477ac */ /* 0x000e620008000a00 */
[----:B------:R-:W-:Y:S01]  /*0260*/  LOP3.LUT R6, R10, 0x1, RZ, 0xc0, !PT ;  /* 0x000000010a067812 */ /* 0x000fe200078ec0ff */
[----:B------:R-:W-:Y:S01]  /*0270*/  FFMA R0, RZ, RZ, R0 ;  /* 0x000000ffff007223 */ /* 0x000fe20000000000 */
[----:B------:R-:W-:-:S02]  /*0280*/  @!P2 IADD3 R5, PT, PT, R5, 0x1, RZ ;  /* 0x000000010505a810 */ /* 0x000fc40007ffe0ff */
[----:B------:R-:W-:Y:S02]  /*0290*/  CS2R R26, SRZ ;  /* 0x00000000001a7805 */ /* 0x000fe4000001ff00 */
[----:B------:R-:W-:Y:S01]  /*02a0*/  SEL R31, R3, R4, !P4 ;  /* 0x00000004031f7207 */ /* 0x000fe20006000000 */
[----:B------:R-:W-:Y:S01]  /*02b0*/  FFMA R0, RZ, RZ, R0 ;  /* 0x000000ffff007223 */ /* 0x000fe20000000000 */
[----:B------:R-:W-:Y:S01]  /*02c0*/  ISETP.NE.U32.AND P4, PT, R6, 0x1, PT ;  /* 0x000000010600780c */ /* 0x000fe20003f85070 */
[----:B------:R-:W-:Y:S01]  /*02d0*/  @P3 VIADD R5, R5, 0x1 ;  /* 0x0000000105053836 */ /* 0x000fe20000000000 */
[----:B------:R-:W-:Y:S01]  /*02e0*/  ISETP.NE.AND P2, PT, R2, RZ, PT ;  /* 0x000000ff0200720c */ /* 0x000fe20003f45270 */
[----:B------:R-:W-:Y:S01]  /*02f0*/  FADD R3, R0, 1 ;  /* 0x3f80000000037421 */ /* 0x000fe20000000000 */
[----:B------:R-:W-:Y:S02]  /*0300*/  LOP3.LUT R6, RZ, R2, RZ, 0x33, !PT ;  /* 0x00000002ff067212 */ /* 0x000fe400078e33ff */
[----:B------:R-:W-:Y:S01]  /*0310*/  @!P0 IADD3 R31, PT, PT, -R31, RZ, RZ ;  /* 0x000000ff1f1f8210 */ /* 0x000fe20007ffe1ff */
[----:B------:R-:W-:Y:S01]  /*0320*/  FADD R7, R3, -1 ;  /* 0xbf80000003077421 */ /* 0x000fe20000000000 */
[----:B------:R-:W-:-:S02]  /*0330*/  @!P1 IADD3 R5, PT, PT, -R5, RZ, RZ ;  /* 0x000000ff05059210 */ /* 0x000fc40007ffe1ff */
[----:B------:R-:W-:Y:S01]  /*0340*/  SEL R31, R6, R31, !P2 ;  /* 0x0000001f061f7207 */ /* 0x000fe20005000000 */
[----:B------:R-:W-:Y:S01]  /*0350*/  FADD R4, R0, -R7 ;  /* 0x8000000700047221 */ /* 0x000fe20000000000 */
[----:B------:R-:W-:Y:S01]  /*0360*/  SEL R6, R6, R5, !P2 ;  /* 0x0000000506067207 */ /* 0x000fe20005000000 */
[----:B0-----:R-:W-:Y:S01]  /*0370*/  IMAD.U32 R5, RZ, RZ, UR6 ;  /* 0x00000006ff057e24 */ /* 0x001fe2000f8e00ff */
[----:B-1----:R-:W-:Y:S06]  /*0380*/  @P4 BRA `(.L_x_0) ;  /* 0x0000000400444947 */ /* 0x002fec0003800000 */
[----:B------:R-:W0:Y:S01]  /*0390*/  LDC.64 R8, c[0x0][0x380] ;  /* 0x0000e000ff087b82 */ /* 0x000e220000000a00 */
[----:B------:R-:W-:-:S05]  /*03a0*/  IADD3 R5, PT, PT, R10, -0x1, RZ ;  /* 0xffffffff0a057810 */ /* 0x000fca0007ffe0ff */
[----:B------:R-:W-:Y:S02]  /*03b0*/  IMAD R7, R6, R10, R5 ;  /* 0x0000000a06077224 */ /* 0x000fe400078e0205 */
[----:B------:R-:W1:Y:S02]  /*03c0*/  LDC.64 R12, c[0x0][0x398] ;  /* 0x0000e600ff0c7b82 */ /* 0x000e640000000a00 */
[----:B------:R-:W-:Y:S01]  /*03d0*/  IMAD R7, R7, R2, R31 ;  /* 0x0000000207077224 */ /* 0x000fe200078e021f */
[----:B------:R-:W-:-:S05]  /*03e0*/  ISETP.NE.AND P0, PT, R10, 0x1, PT ;  /* 0x000000010a00780c */ /* 0x000fca0003f05270 */
[----:B------:R-:W2:Y:S01]  /*03f0*/  LDC.64 R16, c[0x0][0x3a0] ;  /* 0x0000e800ff107b82 */ /* 0x000ea20000000a00 */
[----:B0-----:R-:W-:-:S07]  /*0400*/  IMAD.WIDE R8, R7, 0x4, R8 ;  /* 0x0000000407087825 */ /* 0x001fce00078e0208 */
[----:B------:R-:W0:Y:S01]  /*0410*/  @P0 LDC.64 R14, c[0x0][0x388] ;  /* 0x0000e200ff0e0b82 */ /* 0x000e220000000a00 */
[----:B------:R-:W3:Y:S01]  /*0420*/  LDG.E.CONSTANT R18, desc[UR4][R8.64] ;  /* 0x0000000408127981 */ /* 0x000ee2000c1e9900 */
[----:B-1----:R-:W-:-:S06]  /*0430*/  IMAD.WIDE R12, R7, 0x4, R12 ;  /* 0x00000004070c7825 */ /* 0x002fcc00078e020c */
[----:B------:R-:W4:Y:S01]  /*0440*/  LDG.E.CONSTANT R12, desc[UR4][R12.64] ;  /* 0x000000040c0c7981 */ /* 0x000f22000c1e9900 */
[----:B------:R-:W-:-:S05]  /*0450*/  @P0 IADD3 R11, PT, PT, R7, -R2, RZ ;  /* 0x80000002070b0210 */ /* 0x000fca0007ffe0ff */
[----:B0-----:R-:W-:-:S05]  /*0460*/  @P0 IMAD.WIDE R14, R11, 0x4, R14 ;  /* 0x000000040b0e0825 */ /* 0x001fca00078e020e */
[----:B------:R0:W5:Y:S01]  /*0470*/  @P0 LDG.E.CONSTANT R0, desc[UR4][R14.64] ;  /* 0x000000040e000981 */ /* 0x000162000c1e9900 */
[----:B------:R-:W-:Y:S01]  /*0480*/  BSSY.RECONVERGENT B0, `(.L_x_1) ;  /* 0x0000023000007945 */ /* 0x000fe20003800200 */
[----:B------:R-:W-:Y:S01]  /*0490*/  IMAD.MOV.U32 R2, RZ, RZ, 0x3f800000 ;  /* 0x3f800000ff027424 */ /* 0x000fe200078e00ff */
[----:B---3--:R-:W1:Y:S01]  /*04a0*/  F2F.F64.F32 R10, R18 ;  /* 0x00000012000a7310 */ /* 0x008e620000201800 */
[----:B----4-:R-:W-:Y:S01]  /*04b0*/  ISETP.NE.AND P1, PT, R12, RZ, PT ;  /* 0x000000ff0c00720c */ /* 0x010fe20003f25270 */
[----:B-1----:R-:W-:Y:S01]  /*04c0*/  DADD R8, RZ, R10 ;  /* 0x00000000ff087229 */ /* 0x002fe2000000000a */
[----:B--2---:R-:W-:-:S05]  /*04d0*/  IMAD.WIDE R10, R7, 0x4, R16 ;  /* 0x00000004070a7825 */ /* 0x004fca00078e0210 */
[----:B------:R-:W1:Y:S02]  /*04e0*/  F2F.F32.F64 R19, R8 ;  /* 0x0000000800137310 */ /* 0x000e640000301000 */
[----:B-1----:R0:W-:Y:S04]  /*04f0*/  STG.E desc[UR4][R10.64], R19 ;  /* 0x000000130a007986 */ /* 0x0021e8000c101904 */
[----:B------:R-:W-:Y:S05]  /*0500*/  @!P1 BRA `(.L_x_2) ;  /* 0x0000000000689947 */ /* 0x000fea0003800000 */
[----:B0-----:R-:W-:Y:S02]  /*0510*/  I2FP.F32.S32 R14, R12 ;  /* 0x0000000c000e7245 */ /* 0x001fe40000201400 */
[----:B------:R-:W-:Y:S02]  /*0520*/  MOV R15, 0x391fcb8e ;  /* 0x391fcb8e000f7802 */ /* 0x000fe40000000f00 */
[-C--:B------:R-:W-:Y:S01]  /*0530*/  FSETP.NAN.AND P3, PT, |R14|, |R14|.reuse, PT ;  /* 0x4000000e0e00720b */ /* 0x080fe20003f68200 */
[----:B------:R-:W-:-:S04]  /*0540*/  FMUL R2, R3, R14 ;  /* 0x0000000e03027220 */ /* 0x000fc80000400000 */
[----:B------:R-:W0:Y:S01]  /*0550*/  FRND R11, R2 ;  /* 0x00000002000b7307 */ /* 0x000e220000201000 */
[----:B------:R-:W-:Y:S01]  /*0560*/  FFMA R13, R3, R14, -R2 ;  /* 0x0000000e030d7223 */ /* 0x000fe20000000802 */
[----:B------:R-:W-:-:S03]  /*0570*/  FSETP.GT.AND P2, PT, |R2|, 152, PT ;  /* 0x431800000200780b */ /* 0x000fc60003f44200 */
[----:B------:R-:W-:-:S03]  /*0580*/  FFMA R13, R4, R14, R13 ;  /* 0x0000000e040d7223 */ /* 0x000fc6000000000d */
[----:B------:R-:W1:Y:S01]  /*0590*/  F2I.NTZ R12, R2 ;  /* 0x00000002000c7305 */ /* 0x000e620000203100 */
[----:B0-----:R-:W-:Y:S01]  /*05a0*/  FADD R10, R2, -R11 ;  /* 0x8000000b020a7221 */ /* 0x001fe20000000000 */
[----:B------:R-:W-:-:S03]  /*05b0*/  FSETP.GT.AND P1, PT, R11, RZ, PT ;  /* 0x000000ff0b00720b */ /* 0x000fc60003f24000 */
[----:B------:R-:W-:Y:S01]  /*05c0*/  FADD R10, R10, R13 ;  /* 0x0000000d0a0a7221 */ /* 0x000fe20000000000 */
[----:B------:R-:W-:Y:S02]  /*05d0*/  SEL R11, RZ, 0x83000000, P1 ;  /* 0x83000000ff0b7807 */ /* 0x000fe40000800000 */
[----:B------:R-:W-:Y:S01]  /*05e0*/  FSETP.GEU.AND P1, PT, R2, RZ, PT ;  /* 0x000000ff0200720b */ /* 0x000fe20003f2e000 */
[----:B------:R-:W-:Y:S02]  /*05f0*/  FFMA R13, R10, R15, 0.0013391353422775864601 ;  /* 0x3aaf85ed0a0d7423 */ /* 0x000fe4000000000f */
[----:B-1----:R-:W-:Y:S01]  /*0600*/  IMAD R12, R12, 0x800000, -R11 ;  /* 0x008000000c0c7824 */ /* 0x002fe200078e0a0b */
[----:B------:R-:W-:Y:S01]  /*0610*/  FSEL R2, RZ, +INF , !P1 ;  /* 0x7f800000ff027808 */ /* 0x000fe20004800000 */
[----:B------:R-:W-:-:S04]  /*0620*/  FFMA R13, R10, R13, 0.0096188392490148544312 ;  /* 0x3c1d98560a0d7423 */ /* 0x000fc8000000000d */
[----:B------:R-:W-:-:S04]  /*0630*/  FFMA R13, R10, R13, 0.055503588169813156128 ;  /* 0x3d6357bb0a0d7423 */ /* 0x000fc8000000000d */
[----:B------:R-:W-:-:S04]  /*0640*/  FFMA R13, R10, R13, 0.24022644758224487305 ;  /* 0x3e75fdec0a0d7423 */ /* 0x000fc8000000000d */
[----:B------:R-:W-:Y:S01]  /*0650*/  FFMA R15, R10, R13, 0.69314718246459960938 ;  /* 0x3f3172180a0f7423 */ /* 0x000fe2000000000d */
[----:B------:R-:W-:-:S03]  /*0660*/  IADD3 R13, PT, PT, R11, 0x7f000000, RZ ;  /* 0x7f0000000b0d7810 */ /* 0x000fc60007ffe0ff */
[----:B------:R-:W-:-:S04]  /*0670*/  FFMA R10, R10, R15, 1 ;  /* 0x3f8000000a0a7423 */ /* 0x000fc8000000000f */
[----:B------:R-:W-:-:S04]  /*0680*/  FMUL R13, R13, R10 ;  /* 0x0000000a0d0d7220 */ /* 0x000fc80000400000 */
[----:B------:R-:W-:Y:S01]  /*0690*/  @!P2 FMUL R2, R12, R13 ;  /* 0x0000000d0c02a220 */ /* 0x000fe20000400000 */
[----:B------:R-:W-:-:S07]  /*06a0*/  @P3 FADD R2, R14, 2 ;  /* 0x400000000e023421 */ /* 0x000fce0000000000 */
.L_x_2:
[----:B------:R-:W-:Y:S05]  /*06b0*/  BSYNC.RECONVERGENT B0 ;  /* 0x0000000000007941 */ /* 0x000fea0003800200 */
.L_x_1:
[----:B------:R-:W-:Y:S02]  /*06c0*/  IADD3 R12, PT, PT, R2, 0x1800000, RZ ;  /* 0x01800000020c7810 */ /* 0x000fe40007ffe0ff */
[----:B0-----:R-:W-:Y:S01]  /*06d0*/  CS2R R10, SRZ ;  /* 0x00000000000a7805 */ /* 0x001fe2000001ff00 */
[----:B------:R-:W-:Y:S01]  /*06e0*/  BSSY.RECONVERGENT B0, `(.L_x_3) ;  /* 0x000000d000007945 */ /* 0x000fe20003800200 */
[----:B------:R-:W-:-:S04]  /*06f0*/  LOP3.LUT R12, R12, 0x7f800000, RZ, 0xc0, !PT ;  /* 0x7f8000000c0c7812 */ /* 0x000fc800078ec0ff */
[----:B-----5:R0:W1:Y:S01]  /*0700*/  @P0 F2F.F64.F32 R10, R0 ;  /* 0x00000000000a0310 */ /* 0x0200620000201800 */
[----:B------:R-:W-:-:S13]  /*0710*/  ISETP.GT.U32.AND P0, PT, R12, 0x1ffffff, PT ;  /* 0x01ffffff0c00780c */ /* 0x000fda0003f04070 */
[----:B0-----:R-:W-:Y:S05]  /*0720*/  @P0 BRA `(.L_x_4) ;  /* 0x0000000000100947 */ /* 0x001fea0003800000 */
[----:B------:R-:W-:Y:S02]  /*0730*/  MOV R0, R2 ;  /* 0x0000000200007202 */ /* 0x000fe40000000f00 */
[----:B------:R-:W-:-:S07]  /*0740*/  MOV R2, 0x760 ;  /* 0x0000076000027802 */ /* 0x000fce0000000f00 */
[----:B-1----:R-:W-:Y:S05]  /*0750*/  CALL.REL.NOINC `($__internal_0_$__cuda_sm20_rcp_rn_f32_slowpath) ;  /* 0x0000000c00087944 */ /* 0x002fea0003c00000 */
[----:B------:R-:W-:Y:S05]  /*0760*/  BRA `(.L_x_5) ;  /* 0x0000000000107947 */ /* 0x000fea0003800000 */
.L_x_4:
[----:B------:R-:W0:Y:S02]  /*0770*/  MUFU.RCP R13, R2 ;  /* 0x00000002000d7308 */ /* 0x000e240000001000 */
[----:B0-----:R-:W-:-:S04]  /*0780*/  FFMA R0, R13, R2, -1 ;  /* 0xbf8000000d007423 */ /* 0x001fc80000000002 */
[----:B------:R-:W-:-:S04]  /*0790*/  FADD.FTZ R0, -R0, -RZ ;  /* 0x800000ff00007221 */ /* 0x000fc80000010100 */
[----:B------:R-:W-:-:S07]  /*07a0*/  FFMA R32, R13, R0, R13 ;  /* 0x000000000d207223 */ /* 0x000fce000000000d */
.L_x_5:
[----:B------:R-:W-:Y:S05]  /*07b0*/  BSYNC.RECONVERGENT B0 ;  /* 0x0000000000007941 */ /* 0x000fea0003800200 */
.L_x_3:
[----:B------:R-:W0:Y:S01]  /*07c0*/  LDC.64 R14, c[0x0][0x390] ;  /* 0x0000e400ff0e7b82 */ /* 0x000e220000000a00 */
[----:B------:R-:W2:Y:S01]  /*07d0*/  F2F.F64.F32 R12, R32 ;  /* 0x00000020000c7310 */ /* 0x000ea20000201800 */
[----:B-1----:R-:W-:-:S06]  /*07e0*/  DMUL R10, R8, R10 ;  /* 0x0000000a080a7228 */ /* 0x002fcc0000000000 */
[----:B------:R-:W1:Y:S01]  /*07f0*/  LDC.64 R16, c[0x0][0x3a8] ;  /* 0x0000ea00ff107b82 */ /* 0x000e620000000a00 */
[----:B0-----:R-:W-:-:S06]  /*0800*/  IMAD.WIDE R14, R7, 0x4, R14 ;  /* 0x00000004070e7825 */ /* 0x001fcc00078e020e */
[----:B------:R-:W3:Y:S01]  /*0810*/  LDG.E.CONSTANT R14, desc[UR4][R14.64] ;  /* 0x000000040e0e7981 */ /* 0x000ee2000c1e9900 */
[----:B--2---:R-:W-:-:S10]  /*0820*/  DMUL R10, R10, R12 ;  /* 0x0000000c0a0a7228 */ /* 0x004fd40000000000 */
[----:B------:R-:W0:Y:S01]  /*0830*/  F2F.F32.F64 R11, R10 ;  /* 0x0000000a000b7310 */ /* 0x000e220000301000 */
[----:B---3--:R-:W-:-:S05]  /*0840*/  I2FP.F32.S32 R13, R14 ;  /* 0x0000000e000d7245 */ /* 0x008fca0000201400 */
[----:B------:R-:W-:Y:S01]  /*0850*/  FMUL R0, R13, R32 ;  /* 0x000000200d007220 */ /* 0x000fe20000400000 */
[----:B-1----:R-:W-:-:S03]  /*0860*/  IMAD.WIDE R12, R7, 0x4, R16 ;  /* 0x00000004070c7825 */ /* 0x002fc600078e0210 */
[----:B------:R-:W1:Y:S02]  /*0870*/  F2F.F64.F32 R26, R0 ;  /* 0x00000000001a7310 */ /* 0x000e640000201800 */
[----:B0-----:R0:W-:Y:S02]  /*0880*/  STG.E desc[UR4][R12.64], R11 ;  /* 0x0000000b0c007986 */ /* 0x0011e4000c101904 */
[----:B01----:R-:W-:-:S11]  /*0890*/  DMUL R26, R8, R26 ;  /* 0x0000001a081a7228 */ /* 0x003fd60000000000 */
.L_x_0:
[----:B------:R-:W0:Y:S02]  /*08a0*/  LDC R0, c[0x0][0x3b4] ;  /* 0x0000ed00ff007b82 */ /* 0x000e240000000800 */
[----:B0-----:R-:W-:-:S13]  /*08b0*/  ISETP.NE.AND P0, PT, R0, 0x1, PT ;  /* 0x000000010000780c */ /* 0x001fda0003f05270 */
[----:B------:R-:W-:Y:S05]  /*08c0*/  @!P0 EXIT ;  /* 0x000000000000894d */ /* 0x000fea0003800000 */
[----:B------:R-:W0:Y:S01]  /*08d0*/  LDC.64 R24, c[0x0][0x380] ;  /* 0x0000e000ff187b82 */ /* 0x000e220000000a00 */
[----:B------:R-:W1:Y:S01]  /*08e0*/  LDCU UR6, c[0x0][0x3b8] ;  /* 0x00007700ff0677ac */ /* 0x000e620008000800 */
[----:B------:R-:W-:Y:S01]  /*08f0*/  IMAD R6, R6, R0, R5 ;  /* 0x0000000006067224 */ /* 0x000fe200078e0205 */
[----:B------:R-:W2:Y:S03]  /*0900*/  LDCU UR7, c[0x0][0x3b8] ;  /* 0x00007700ff0777ac */ /* 0x000ea60008000800 */
[C---:B------:R-:W-:Y:S01]  /*0910*/  VIADD R0, R6.reuse, 0xfffffffd ;  /* 0xfffffffd06007836 */ /* 0x040fe20000000000 */
[C---:B------:R-:W-:Y:S01]  /*0920*/  IADD3 R2, PT, PT, R6.reuse, -0x2, RZ ;  /* 0xfffffffe06027810 */ /* 0x040fe20007ffe0ff */
[----:B------:R-:W3:Y:S01]  /*0930*/  LDC.64 R22, c[0x0][0x3a0] ;  /* 0x0000e800ff167b82 */ /* 0x000ee20000000a00 */
[----:B------:R-:W-:-:S07]  /*0940*/  IADD3 R28, PT, PT, R6, -0x1, RZ ;  /* 0xffffffff061c7810 */ /* 0x000fce0007ffe0ff */
[----:B------:R-:W4:Y:S01]  /*0950*/  LDC.64 R20, c[0x0][0x398] ;  /* 0x0000e600ff147b82 */ /* 0x000f220000000a00 */
[--C-:B-1----:R-:W-:Y:S02]  /*0960*/  IMAD R6, R0, UR6, R31.reuse ;  /* 0x0000000600067c24 */ /* 0x102fe4000f8e021f */
[--C-:B------:R-:W-:Y:S02]  /*0970*/  IMAD R7, R2, UR6, R31.reuse ;  /* 0x0000000602077c24 */ /* 0x100fe4000f8e021f */
[----:B------:R-:W-:-:S03]  /*0980*/  IMAD R31, R28, UR6, R31 ;  /* 0x000000061c1f7c24 */ /* 0x000fc6000f8e021f */
[----:B------:R-:W1:Y:S08]  /*0990*/  LDC.64 R18, c[0x0][0x3a8] ;  /* 0x0000ea00ff127b82 */ /* 0x000e700000000a00 */
[----:B------:R-:W0:Y:S08]  /*09a0*/  LDC.64 R16, c[0x0][0x390] ;  /* 0x0000e400ff107b82 */ /* 0x000e300000000a00 */
[----:B------:R-:W0:Y:S08]  /*09b0*/  LDC.64 R14, c[0x0][0x3a0] ;  /* 0x0000e800ff0e7b82 */ /* 0x000e300000000a00 */
[----:B------:R-:W0:Y:S08]  /*09c0*/  LDC.64 R12, c[0x0][0x3a8] ;  /* 0x0000ea00ff0c7b82 */ /* 0x000e300000000a00 */
[----:B------:R-:W0:Y:S08]  /*09d0*/  LDC.64 R10, c[0x0][0x390] ;  /* 0x0000e400ff0a7b82 */ /* 0x000e300000000a00 */
[----:B--234-:R-:W0:Y:S02]  /*09e0*/  LDC.64 R8, c[0x0][0x398] ;  /* 0x0000e600ff087b82 */ /* 0x01ce240000000a00 */
.L_x_16:
[----:B0-----:R-:W-:-:S06]  /*09f0*/  IMAD.WIDE R36, R31, 0x4, R24 ;  /* 0x000000041f247825 */ /* 0x001fcc00078e0218 */
[----:B------:R0:W2:Y:S01]  /*0a00*/  LDG.E.CONSTANT R36, desc[UR4][R36.64] ;  /* 0x0000000424247981 */ /* 0x0000a2000c1e9900 */
[----:B------:R-:W-:Y:S01]  /*0a10*/  ISETP.NE.AND P0, PT, R5, 0x1, PT ;  /* 0x000000010500780c */ /* 0x000fe20003f05270 */
[----:B------:R-:W-:-:S05]  /*0a20*/  IMAD.WIDE R32, R31, 0x4, R20 ;  /* 0x000000041f207825 */ /* 0x000fca00078e0214 */
[----:B------:R-:W3:Y:S07]  /*0a30*/  LDG.E.CONSTANT R0, desc[UR4][R32.64] ;  /* 0x0000000420007981 */ /* 0x000eee000c1e9900 */
[----:B------:R-:W4:Y:S02]  /*0a40*/  @P0 LDC.64 R28, c[0x0][0x388] ;  /* 0x0000e200ff1c0b82 */ /* 0x000f240000000a00 */
[----:B----4-:R-:W-:-:S05]  /*0a50*/  @P0 IMAD.WIDE R34, R7, 0x4, R28 ;  /* 0x0000000407220825 */ /* 0x010fca00078e021c */
[----:B------:R4:W5:Y:S01]  /*0a60*/  @P0 LDG.E.CONSTANT R2, desc[UR4][R34.64] ;  /* 0x0000000422020981 */ /* 0x000962000c1e9900 */
[----:B------:R-:W-:Y:S01]  /*0a70*/  BSSY.RECONVERGENT B0, `(.L_x_6) ;  /* 0x0000023000007945 */ /* 0x000fe20003800200 */
[----:B0-----:R-:W-:Y:S01]  /*0a80*/  IMAD.MOV.U32 R37, RZ, RZ, 0x3f800000 ;  /* 0x3f800000ff257424 */ /* 0x001fe200078e00ff */
[----:B--2---:R-:W0:Y:S02]  /*0a90*/  F2F.F64.F32 R28, R36 ;  /* 0x00000024001c7310 */ /* 0x004e240000201800 */
[----:B0-----:R-:W-:-:S06]  /*0aa0*/  DADD R26, R28, R26 ;  /* 0x000000001c1a7229 */ /* 0x001fcc000000001a */
[----:B------:R-:W0:Y:S01]  /*0ab0*/  F2F.F32.F64 R30, R26 ;  /* 0x0000001a001e7310 */ /* 0x000e220000301000 */
[----:B------:R-:W-:Y:S01]  /*0ac0*/  IMAD.WIDE R28, R31, 0x4, R22 ;  /* 0x000000041f1c7825 */ /* 0x000fe200078e0216 */
[----:B---3--:R-:W-:-:S04]  /*0ad0*/  ISETP.NE.AND P1, PT, R0, RZ, PT ;  /* 0x000000ff0000720c */ /* 0x008fc80003f25270 */
[----:B0-----:R4:W-:Y:S09]  /*0ae0*/  STG.E desc[UR4][R28.64], R30 ;  /* 0x0000001e1c007986 */ /* 0x0019f2000c101904 */
[----:B------:R-:W-:Y:S05]  /*0af0*/  @!P1 BRA `(.L_x_7) ;  /* 0x0000000000689947 */ /* 0x000fea0003800000 */
[----:B------:R-:W-:-:S05]  /*0b00*/  I2FP.F32.S32 R0, R0 ;  /* 0x0000000000007245 */ /* 0x000fca0000201400 */
[----:B----4-:R-:W-:-:S04]  /*0b10*/  FMUL R28, R3, R0 ;  /* 0x00000000031c7220 */ /* 0x010fc80000400000 */
[----:B------:R-:W0:Y:S01]  /*0b20*/  FRND R33, R28 ;  /* 0x0000001c00217307 */ /* 0x000e220000201000 */
[-C--:B------:R-:W-:Y:S01]  /*0b30*/  FFMA R29, R3, R0.reuse, -R28 ;  /* 0x00000000031d7223 */ /* 0x080fe2000000081c */
[C---:B------:R-:W-:Y:S02]  /*0b40*/  FSETP.GT.AND P2, PT, |R28|.reuse, 152, PT ;  /* 0x431800001c00780b */ /* 0x040fe40003f44200 */
[----:B------:R-:W-:Y:S01]  /*0b50*/  FSETP.GEU.AND P3, PT, R28, RZ, PT ;  /* 0x000000ff1c00720b */ /* 0x000fe20003f6e000 */
[----:B------:R-:W-:-:S03]  /*0b60*/  FFMA R30, R4, R0, R29 ;  /* 0x00000000041e7223 */ /* 0x000fc6000000001d */
[----:B------:R-:W-:Y:S01]  /*0b70*/  FSEL R37, RZ, +INF , !P3 ;  /* 0x7f800000ff257808 */ /* 0x000fe20005800000 */
[----:B0-----:R-:W-:Y:S01]  /*0b80*/  FADD R29, R28, -R33 ;  /* 0x800000211c1d7221 */ /* 0x001fe20000000000 */
[----:B------:R-:W-:Y:S02]  /*0b90*/  FSETP.GT.AND P1, PT, R33, RZ, PT ;  /* 0x000000ff2100720b */ /* 0x000fe40003f24000 */
[----:B------:R-:W0:Y:S01]  /*0ba0*/  F2I.NTZ R33, R28 ;  /* 0x0000001c00217305 */ /* 0x000e220000203100 */
[----:B------:R-:W-:Y:S01]  /*0bb0*/  FADD R29, R29, R30 ;  /* 0x0000001e1d1d7221 */ /* 0x000fe20000000000 */
[----:B------:R-:W-:-:S05]  /*0bc0*/  MOV R30, 0x391fcb8e ;  /* 0x391fcb8e001e7802 */ /* 0x000fca0000000f00 */
[----:B------:R-:W-:-:S04]  /*0bd0*/  FFMA R30, R29, R30, 0.0013391353422775864601 ;  /* 0x3aaf85ed1d1e7423 */ /* 0x000fc8000000001e */
[----:B------:R-:W-:-:S04]  /*0be0*/  FFMA R30, R29, R30, 0.0096188392490148544312 ;  /* 0x3c1d98561d1e7423 */ /* 0x000fc8000000001e */
[----:B------:R-:W-:-:S04]  /*0bf0*/  FFMA R30, R29, R30, 0.055503588169813156128 ;  /* 0x3d6357bb1d1e7423 */ /* 0x000fc8000000001e */
[----:B------:R-:W-:-:S04]  /*0c00*/  FFMA R30, R29, R30, 0.24022644758224487305 ;  /* 0x3e75fdec1d1e7423 */ /* 0x000fc8000000001e */
[C---:B------:R-:W-:Y:S01]  /*0c10*/  FFMA R32, R29.reuse, R30, 0.69314718246459960938 ;  /* 0x3f3172181d207423 */ /* 0x040fe2000000001e */
[----:B------:R-:W-:Y:S02]  /*0c20*/  SEL R30, RZ, 0x83000000, P1 ;  /* 0x83000000ff1e7807 */ /* 0x000fe40000800000 */
[----:B------:R-:W-:Y:S01]  /*0c30*/  FSETP.NAN.AND P1, PT, |R0|, |R0|, PT ;  /* 0x400000000000720b */ /* 0x000fe20003f28200 */
[----:B------:R-:W-:Y:S01]  /*0c40*/  FFMA R32, R29, R32, 1 ;  /* 0x3f8000001d207423 */ /* 0x000fe20000000020 */
[----:B------:R-:W-:Y:S01]  /*0c50*/  IADD3 R29, PT, PT, R30, 0x7f000000, RZ ;  /* 0x7f0000001e1d7810 */ /* 0x000fe20007ffe0ff */
[----:B0-----:R-:W-:-:S04]  /*0c60*/  IMAD R33, R33, 0x800000, -R30 ;  /* 0x0080000021217824 */ /* 0x001fc800078e0a1e */
[----:B------:R-:W-:-:S04]  /*0c70*/  FMUL R32, R29, R32 ;  /* 0x000000201d207220 */ /* 0x000fc80000400000 */
[----:B------:R-:W-:Y:S02]  /*0c80*/  @!P2 FMUL R37, R33, R32 ;  /* 0x000000202125a220 */ /* 0x000fe40000400000 */
[----:B------:R-:W-:-:S07]  /*0c90*/  @P1 FADD R37, R0, 2 ;  /* 0x4000000000251421 */ /* 0x000fce0000000000 */
.L_x_7:
[----:B------:R-:W-:Y:S05]  /*0ca0*/  BSYNC.RECONVERGENT B0 ;  /* 0x0000000000007941 */ /* 0x000fea0003800200 */
.L_x_6:
[----:B------:R-:W-:Y:S02]  /*0cb0*/  IADD3 R0, PT, PT, R37, 0x1800000, RZ ;  /* 0x0180000025007810 */ /* 0x000fe40007ffe0ff */
[----:B----4-:R-:W-:Y:S01]  /*0cc0*/  CS2R R28, SRZ ;  /* 0x00000000001c7805 */ /* 0x010fe2000001ff00 */
[----:B------:R-:W-:Y:S01]  /*0cd0*/  BSSY.RECONVERGENT B0, `(.L_x_8) ;  /* 0x000000e000007945 */ /* 0x000fe20003800200 */
[----:B------:R-:W-:-:S04]  /*0ce0*/  LOP3.LUT R0, R0, 0x7f800000, RZ, 0xc0, !PT ;  /* 0x7f80000000007812 */ /* 0x000fc800078ec0ff */
[----:B-----5:R0:W2:Y:S01]  /*0cf0*/  @P0 F2F.F64.F32 R28, R2 ;  /* 0x00000002001c0310 */ /* 0x0200a20000201800 */
[----:B------:R-:W-:-:S13]  /*0d00*/  ISETP.GT.U32.AND P0, PT, R0, 0x1ffffff, PT ;  /* 0x01ffffff0000780c */ /* 0x000fda0003f04070 */
[----:B0-----:R-:W-:Y:S05]  /*0d10*/  @P0 BRA `(.L_x_9) ;  /* 0x0000000000140947 */ /* 0x001fea0003800000 */
[----:B------:R-:W-:Y:S02]  /*0d20*/  MOV R0, R37 ;  /* 0x0000002500007202 */ /* 0x000fe40000000f00 */
[----:B------:R-:W-:-:S07]  /*0d30*/  MOV R2, 0xd50 ;  /* 0x00000d5000027802 */ /* 0x000fce0000000f00 */
[----:B-12---:R-:W-:Y:S05]  /*0d40*/  CALL.REL.NOINC `($__internal_0_$__cuda_sm20_rcp_rn_f32_slowpath) ;  /* 0x00000004008c7944 */ /* 0x006fea0003c00000 */
[----:B------:R-:W-:Y:S01]  /*0d50*/  IMAD.MOV.U32 R35, RZ, RZ, R32 ;  /* 0x000000ffff237224 */ /* 0x000fe200078e0020 */
[----:B------:R-:W-:Y:S06]  /*0d60*/  BRA `(.L_x_10) ;  /* 0x0000000000107947 */ /* 0x000fec0003800000 */
.L_x_9:
[----:B------:R-:W0:Y:S02]  /*0d70*/  MUFU.RCP R0, R37 ;  /* 0x0000002500007308 */ /* 0x000e240000001000 */
[----:B0-----:R-:W-:-:S04]  /*0d80*/  FFMA R2, R0, R37, -1 ;  /* 0xbf80000000027423 */ /* 0x001fc80000000025 */
[----:B------:R-:W-:-:S04]  /*0d90*/  FADD.FTZ R35, -R2, -RZ ;  /* 0x800000ff02237221 */ /* 0x000fc80000010100 */
[----:B------:R-:W-:-:S07]  /*0da0*/  FFMA R35, R0, R35, R0 ;  /* 0x0000002300237223 */ /* 0x000fce0000000000 */
.L_x_10:
[----:B------:R-:W-:Y:S05]  /*0db0*/  BSYNC.RECONVERGENT B0 ;  /* 0x0000000000007941 */ /* 0x000fea0003800200 */
.L_x_8:
[----:B------:R-:W-:-:S05]  /*0dc0*/  IMAD.WIDE R32, R31, 0x4, R10 ;  /* 0x000000041f207825 */ /* 0x000fca00078e020a */
[----:B------:R0:W3:Y:S02]  /*0dd0*/  LDG.E.CONSTANT R34, desc[UR4][R32.64] ;  /* 0x0000000420227981 */ /* 0x0000e4000c1e9900 */
[----:B0-----:R-:W-:-:S05]  /*0de0*/  IMAD.WIDE R32, R7, 0x4, R24 ;  /* 0x0000000407207825 */ /* 0x001fca00078e0218 */
[----:B------:R0:W4:Y:S01]  /*0df0*/  LDG.E.CONSTANT R30, desc[UR4][R32.64] ;  /* 0x00000004201e7981 */ /* 0x000122000c1e9900 */
[----:B------:R-:W-:Y:S01]  /*0e00*/  IMAD.WIDE R36, R7, 0x4, R8 ;  /* 0x0000000407247825 */ /* 0x000fe200078e0208 */
[----:B------:R-:W-:-:S04]  /*0e10*/  ISETP.NE.AND P0, PT, R5, 0x2, PT ;  /* 0x000000020500780c */ /* 0x000fc80003f05270 */
[----:B------:R1:W4:Y:S09]  /*0e20*/  LDG.E.CONSTANT R2, desc[UR4][R36.64] ;  /* 0x0000000424027981 */ /* 0x000332000c1e9900 */
[----:B0-----:R-:W1:Y:S01]  /*0e30*/  @P0 LDC.64 R32, c[0x0][0x388] ;  /* 0x0000e200ff200b82 */ /* 0x001e620000000a00 */
[----:B--2---:R-:W-:Y:S01]  /*0e40*/  DMUL R28, R26, R28 ;  /* 0x0000001c1a1c7228 */ /* 0x004fe20000000000 */
[----:B-1----:R-:W-:-:S02]  /*0e50*/  @P0 IMAD.WIDE R36, R6, 0x4, R32 ;  /* 0x0000000406240825 */ /* 0x002fc400078e0220 */
[----:B------:R-:W0:Y:S03]  /*0e60*/  F2F.F64.F32 R32, R35 ;  /* 0x0000002300207310 */ /* 0x000e260000201800 */
[----:B------:R1:W5:Y:S01]  /*0e70*/  @P0 LDG.E.CONSTANT R0, desc[UR4][R36.64] ;  /* 0x0000000424000981 */ /* 0x000362000c1e9900 */
[----:B------:R-:W-:Y:S01]  /*0e80*/  BSSY.RECONVERGENT B0, `(.L_x_11) ;  /* 0x000002a000007945 */ /* 0x000fe20003800200 */
[----:B-1----:R-:W-:Y:S01]  /*0e90*/  IMAD.WIDE R36, R31, 0x4, R12 ;  /* 0x000000041f247825 */ /* 0x002fe200078e020c */
[----:B0-----:R-:W-:-:S10]  /*0ea0*/  DMUL R32, R28, R32 ;  /* 0x000000201c207228 */ /* 0x001fd40000000000 */
[----:B------:R-:W0:Y:S02]  /*0eb0*/  F2F.F32.F64 R33, R32 ;  /* 0x0000002000217310 */ /* 0x000e240000301000 */
[----:B0-----:R0:W-:Y:S01]  /*0ec0*/  STG.E desc[UR4][R36.64], R33 ;  /* 0x0000002124007986 */ /* 0x0011e2000c101904 */
[----:B---3--:R-:W-:-:S05]  /*0ed0*/  I2FP.F32.S32 R34, R34 ;  /* 0x0000002200227245 */ /* 0x008fca0000201400 */
[----:B------:R-:W-:-:S06]  /*0ee0*/  FMUL R34, R34, R35 ;  /* 0x0000002322227220 */ /* 0x000fcc0000400000 */
[----:B------:R-:W-:Y:S08]  /*0ef0*/  F2F.F64.F32 R34, R34 ;  /* 0x0000002200227310 */ /* 0x000ff00000201800 */
[----:B----4-:R1:W2:Y:S01]  /*0f00*/  F2F.F64.F32 R28, R30 ;  /* 0x0000001e001c7310 */ /* 0x0102a20000201800 */
[----:B------:R-:W-:Y:S02]  /*0f10*/  ISETP.NE.AND P1, PT, R2, RZ, PT ;  /* 0x000000ff0200720c */ /* 0x000fe40003f25270 */
[----:B-1----:R-:W-:Y:S01]  /*0f20*/  MOV R30, 0x3f800000 ;  /* 0x3f800000001e7802 */ /* 0x002fe20000000f00 */
[----:B--2---:R-:W-:Y:S01]  /*0f30*/  DFMA R26, R26, R34, R28 ;  /* 0x000000221a1a722b */ /* 0x004fe2000000001c */
[----:B------:R-:W-:-:S05]  /*0f40*/  IMAD.WIDE R28, R7, 0x4, R14 ;  /* 0x00000004071c7825 */ /* 0x000fca00078e020e */
[----:B------:R-:W1:Y:S02]  /*0f50*/  F2F.F32.F64 R35, R26 ;  /* 0x0000001a00237310 */ /* 0x000e640000301000 */
[----:B-1----:R0:W-:Y:S02]  /*0f60*/  STG.E desc[UR4][R28.64], R35 ;  /* 0x000000231c007986 */ /* 0x0021e4000c101904 */
[----:B------:R-:W-:Y:S05]  /*0f70*/  @!P1 BRA `(.L_x_12) ;  /* 0x0000000000689947 */ /* 0x000fea0003800000 */
[----:B------:R-:W-:-:S05]  /*0f80*/  I2FP.F32.S32 R2, R2 ;  /* 0x0000000200027245 */ /* 0x000fca0000201400 */
[----:B0-----:R-:W-:-:S04]  /*0f90*/  FMUL R28, R3, R2 ;  /* 0x00000002031c7220 */ /* 0x001fc80000400000 */
[----:B------:R-:W0:Y:S01]  /*0fa0*/  FRND R33, R28 ;  /* 0x0000001c00217307 */ /* 0x000e220000201000 */
[-C--:B------:R-:W-:Y:S01]  /*0fb0*/  FFMA R29, R3, R2.reuse, -R28 ;  /* 0x00000002031d7223 */ /* 0x080fe2000000081c */
[C---:B------:R-:W-:Y:S02]  /*0fc0*/  FSETP.GT.AND P2, PT, |R28|.reuse, 152, PT ;  /* 0x431800001c00780b */ /* 0x040fe40003f44200 */
[----:B------:R-:W-:Y:S01]  /*0fd0*/  FSETP.GEU.AND P3, PT, R28, RZ, PT ;  /* 0x000000ff1c00720b */ /* 0x000fe20003f6e000 */
[----:B------:R-:W-:Y:S01]  /*0fe0*/  FFMA R30, R4, R2, R29 ;  /* 0x00000002041e7223 */ /* 0x000fe2000000001d */
        /* <DEDUP_REMOVED lines=13> */
[----:B0-----:R-:W-:Y:S01]  /*10c0*/  LEA R33, R33, -R30, 0x17 ;  /* 0x8000001e21217211 */ /* 0x001fe200078eb8ff */
[----:B------:R-:W-:Y:S01]  /*10d0*/  VIADD R29, R30, 0x7f000000 ;  /* 0x7f0000001e1d7836 */ /* 0x000fe20000000000 */
[----:B------:R-:W-:-:S03]  /*10e0*/  FSEL R30, RZ, +INF , !P3 ;  /* 0x7f800000ff1e7808 */ /* 0x000fc60005800000 */
[----:B------:R-:W-:-:S04]  /*10f0*/  FMUL R32, R29, R32 ;  /* 0x000000201d207220 */ /* 0x000fc80000400000 */
[----:B------:R-:W-:Y:S02]  /*1100*/  @!P2 FMUL R30, R33, R32 ;  /* 0x00000020211ea220 */ /* 0x000fe40000400000 */
[----:B------:R-:W-:-:S07]  /*1110*/  @P1 FADD R30, R2, 2 ;  /* 0x40000000021e1421 */ /* 0x000fce0000000000 */
.L_x_12:
[----:B------:R-:W-:Y:S05]  /*1120*/  BSYNC.RECONVERGENT B0 ;  /* 0x0000000000007941 */ /* 0x000fea0003800200 */
.L_x_11:
[----:B------:R-:W-:Y:S02]  /*1130*/  IADD3 R2, PT, PT, R30, 0x1800000, RZ ;  /* 0x018000001e027810 */ /* 0x000fe40007ffe0ff */
[----:B0-----:R-:W-:Y:S01]  /*1140*/  CS2R R28, SRZ ;  /* 0x00000000001c7805 */ /* 0x001fe2000001ff00 */
[----:B------:R-:W-:Y:S01]  /*1150*/  BSSY.RECONVERGENT B0, `(.L_x_13) ;  /* 0x000000e000007945 */ /* 0x000fe20003800200 */
[----:B------:R-:W-:-:S04]  /*1160*/  LOP3.LUT R2, R2, 0x7f800000, RZ, 0xc0, !PT ;  /* 0x7f80000002027812 */ /* 0x000fc800078ec0ff */
[----:B-----5:R0:W1:Y:S01]  /*1170*/  @P0 F2F.F64.F32 R28, R0 ;  /* 0x00000000001c0310 */ /* 0x0200620000201800 */
[----:B------:R-:W-:-:S13]  /*1180*/  ISETP.GT.U32.AND P0, PT, R2, 0x1ffffff, PT ;  /* 0x01ffffff0200780c */ /* 0x000fda0003f04070 */
[----:B0-----:R-:W-:Y:S05]  /*1190*/  @P0 BRA `(.L_x_14) ;  /* 0x0000000000140947 */ /* 0x001fea0003800000 */
[----:B------:R-:W-:Y:S01]  /*11a0*/  IMAD.MOV.U32 R0, RZ, RZ, R30 ;  /* 0x000000ffff007224 */ /* 0x000fe200078e001e */
[----:B------:R-:W-:-:S07]  /*11b0*/  MOV R2, 0x11d0 ;  /* 0x000011d000027802 */ /* 0x000fce0000000f00 */
[----:B-1----:R-:W-:Y:S05]  /*11c0*/  CALL.REL.NOINC `($__internal_0_$__cuda_sm20_rcp_rn_f32_slowpath) ;  /* 0x00000000006c7944 */ /* 0x002fea0003c00000 */
[----:B------:R-:W-:Y:S01]  /*11d0*/  MOV R0, R32 ;  /* 0x0000002000007202 */ /* 0x000fe20000000f00 */
[----:B------:R-:W-:Y:S06]  /*11e0*/  BRA `(.L_x_15) ;  /* 0x0000000000107947 */ /* 0x000fec0003800000 */
.L_x_14:
[----:B------:R-:W0:Y:S02]  /*11f0*/  MUFU.RCP R33, R30 ;  /* 0x0000001e00217308 */ /* 0x000e240000001000 */
[----:B0-----:R-:W-:-:S04]  /*1200*/  FFMA R0, R33, R30, -1 ;  /* 0xbf80000021007423 */ /* 0x001fc8000000001e */
[----:B------:R-:W-:-:S04]  /*1210*/  FADD.FTZ R0, -R0, -RZ ;  /* 0x800000ff00007221 */ /* 0x000fc80000010100 */
[----:B------:R-:W-:-:S07]  /*1220*/  FFMA R0, R33, R0, R33 ;  /* 0x0000000021007223 */ /* 0x000fce0000000021 */
.L_x_15:
[----:B------:R-:W-:Y:S05]  /*1230*/  BSYNC.RECONVERGENT B0 ;  /* 0x0000000000007941 */ /* 0x000fea0003800200 */
.L_x_13:
[----:B------:R-:W-:-:S06]  /*1240*/  IMAD.WIDE R34, R7, 0x4, R16 ;  /* 0x0000000407227825 */ /* 0x000fcc00078e0210 */
[----:B------:R-:W2:Y:S01]  /*1250*/  LDG.E.CONSTANT R34, desc[UR4][R34.64] ;  /* 0x0000000422227981 */ /* 0x000ea2000c1e9900 */
[----:B------:R-:W0:Y:S01]  /*1260*/  F2F.F64.F32 R32, R0 ;  /* 0x0000000000207310 */ /* 0x000e220000201800 */
[----:B-1----:R-:W-:Y:S01]  /*1270*/  DMUL R28, R26, R28 ;  /* 0x0000001c1a1c7228 */ /* 0x002fe20000000000 */
[C---:B------:R-:W-:Y:S01]  /*1280*/  ISETP.GT.U32.AND P0, PT, R5.reuse, 0x2, PT ;  /* 0x000000020500780c */ /* 0x040fe20003f04070 */
[----:B------:R-:W-:Y:S01]  /*1290*/  VIADD R5, R5, 0xfffffffe ;  /* 0xfffffffe05057836 */ /* 0x000fe20000000000 */
[----:B------:R-:W-:-:S04]  /*12a0*/  IADD3 R2, PT, PT, RZ, -UR7, RZ ;  /* 0x80000007ff027c10 */ /* 0x000fc8000fffe0ff */
[C---:B------:R-:W-:Y:S01]  /*12b0*/  LEA R31, R2.reuse, R31, 0x1 ;  /* 0x0000001f021f7211 */ /* 0x040fe200078e08ff */
[----:B------:R-:W-:Y:S01]  /*12c0*/  IMAD R6, R2, 0x2, R6 ;  /* 0x0000000202067824 */ /* 0x000fe200078e0206 */
[----:B0-----:R-:W-:-:S10]  /*12d0*/  DMUL R36, R28, R32 ;  /* 0x000000201c247228 */ /* 0x001fd40000000000 */
[----:B------:R-:W0:Y:S01]  /*12e0*/  F2F.F32.F64 R37, R36 ;  /* 0x0000002400257310 */ /* 0x000e220000301000 */
[----:B--2---:R-:W-:-:S05]  /*12f0*/  I2FP.F32.S32 R29, R34 ;  /* 0x00000022001d7245 */ /* 0x004fca0000201400 */
[----:B------:R-:W-:Y:S01]  /*1300*/  FMUL R32, R29, R0 ;  /* 0x000000001d207220 */ /* 0x000fe20000400000 */
[----:B------:R-:W-:Y:S01]  /*1310*/  IMAD.WIDE R28, R7, 0x4, R18 ;  /* 0x00000004071c7825 */ /* 0x000fe200078e0212 */
[----:B------:R-:W-:-:S04]  /*1320*/  LEA R7, R2, R7, 0x1 ;  /* 0x0000000702077211 */ /* 0x000fc800078e08ff */
[----:B0-----:R2:W-:Y:S01]  /*1330*/  STG.E desc[UR4][R28.64], R37 ;  /* 0x000000251c007986 */ /* 0x0015e2000c101904 */
[----:B------:R-:W0:Y:S02]  /*1340*/  F2F.F64.F32 R32, R32 ;  /* 0x0000002000207310 */ /* 0x000e240000201800 */
[----:B0-----:R-:W-:Y:S01]  /*1350*/  DMUL R26, R26, R32 ;  /* 0x000000201a1a7228 */ /* 0x001fe20000000000 */
[----:B--2---:R-:W-:Y:S10]  /*1360*/  @P0 BRA `(.L_x_16) ;  /* 0xfffffff400a00947 */ /* 0x004ff4000383ffff */
[----:B------:R-:W-:Y:S05]  /*1370*/  EXIT ;  /* 0x000000000000794d */ /* 0x000fea0003800000 */
        .weak           $__internal_0_$__cuda_sm20_rcp_rn_f32_slowpath
        .type           $__internal_0_$__cuda_sm20_rcp_rn_f32_slowpath,@function
        .size           $__internal_0_$__cuda_sm20_rcp_rn_f32_slowpath,(.L_x_68 - $__internal_0_$__cuda_sm20_rcp_rn_f32_slowpath)
$__internal_0_$__cuda_sm20_rcp_rn_f32_slowpath:
[----:B------:R-:W-:Y:S01]  /*1380*/  SHF.L.U32 R32, R0, 0x1, RZ ;  /* 0x0000000100207819 */ /* 0x000fe200000006ff */
[----:B------:R-:W-:Y:S03]  /*1390*/  BSSY.RECONVERGENT B1, `(.L_x_17) ;  /* 0x0000030000017945 */ /* 0x000fe60003800200 */
[----:B------:R-:W-:-:S04]  /*13a0*/  SHF.R.U32.HI R32, RZ, 0x18, R32 ;  /* 0x00000018ff207819 */ /* 0x000fc80000011620 */
[----:B------:R-:W-:-:S13]  /*13b0*/  ISETP.NE.U32.AND P0, PT, R32, RZ, PT ;  /* 0x000000ff2000720c */ /* 0x000fda0003f05070 */
[----:B------:R-:W-:Y:S05]  /*13c0*/  @P0 BRA `(.L_x_18) ;  /* 0x0000000000280947 */ /* 0x000fea0003800000 */
[----:B------:R-:W-:-:S04]  /*13d0*/  SHF.L.U32 R30, R0, 0x1, RZ ;  /* 0x00000001001e7819 */ /* 0x000fc800000006ff */
[----:B------:R-:W-:-:S13]  /*13e0*/  ISETP.NE.AND P0, PT, R30, RZ, PT ;  /* 0x000000ff1e00720c */ /* 0x000fda0003f05270 */
[----:B------:R-:W-:Y:S01]  /*13f0*/  @P0 FFMA R33, R0, 1.84467440737095516160e+19, RZ ;  /* 0x5f80000000210823 */ /* 0x000fe200000000ff */
[----:B------:R-:W-:Y:S08]  /*1400*/  @!P0 MUFU.RCP R32, R0 ;  /* 0x0000000000208308 */ /* 0x000ff00000001000 */
[----:B------:R-:W0:Y:S02]  /*1410*/  @P0 MUFU.RCP R30, R33 ;  /* 0x00000021001e0308 */ /* 0x000e240000001000 */
[----:B0-----:R-:W-:-:S04]  /*1420*/  @P0 FFMA R35, R33, R30, -1 ;  /* 0xbf80000021230423 */ /* 0x001fc8000000001e */
[----:B------:R-:W-:-:S04]  /*1430*/  @P0 FADD.FTZ R35, -R35, -RZ ;  /* 0x800000ff23230221 */ /* 0x000fc80000010100 */
[----:B------:R-:W-:-:S04]  /*1440*/  @P0 FFMA R35, R30, R35, R30 ;  /* 0x000000231e230223 */ /* 0x000fc8000000001e */
[----:B------:R-:W-:Y:S01]  /*1450*/  @P0 FFMA R32, R35, 1.84467440737095516160e+19, RZ ;  /* 0x5f80000023200823 */ /* 0x000fe200000000ff */
[----:B------:R-:W-:Y:S06]  /*1460*/  BRA `(.L_x_19) ;  /* 0x0000000000887947 */ /* 0x000fec0003800000 */
.L_x_18:
[----:B------:R-:W-:-:S05]  /*1470*/  VIADD R30, R32, 0xffffff03 ;  /* 0xffffff03201e7836 */ /* 0x000fca0000000000 */
[----:B------:R-:W-:-:S13]  /*1480*/  ISETP.GT.U32.AND P0, PT, R30, 0x1, PT ;  /* 0x000000011e00780c */ /* 0x000fda0003f04070 */
[----:B------:R-:W-:Y:S05]  /*1490*/  @P0 BRA `(.L_x_20) ;  /* 0x0000000000780947 */ /* 0x000fea0003800000 */
[----:B------:R-:W-:Y:S02]  /*14a0*/  LOP3.LUT R37, R0, 0x7fffff, RZ, 0xc0, !PT ;  /* 0x007fffff00257812 */ /* 0x000fe400078ec0ff */
[----:B------:R-:W-:Y:S02]  /*14b0*/  MOV R35, 0x3 ;  /* 0x0000000300237802 */ /* 0x000fe40000000f00 */
[----:B------:R-:W-:Y:S02]  /*14c0*/  LOP3.LUT R37, R37, 0x3f800000, RZ, 0xfc, !PT ;  /* 0x3f80000025257812 */ /* 0x000fe400078efcff */
[----:B------:R-:W-:Y:S02]  /*14d0*/  IADD3 R32, PT, PT, R32, -0xfc, RZ ;  /* 0xffffff0420207810 */ /* 0x000fe40007ffe0ff */
[----:B------:R-:W0:Y:S02]  /*14e0*/  MUFU.RCP R33, R37 ;  /* 0x0000002500217308 */ /* 0x000e240000001000 */
[----:B0-----:R-:W-:-:S04]  /*14f0*/  FFMA R36, R37, R33, -1 ;  /* 0xbf80000025247423 */ /* 0x001fc80000000021 */
[----:B------:R-:W-:-:S04]  /*1500*/  FADD.FTZ R36, -R36, -RZ ;  /* 0x800000ff24247221 */ /* 0x000fc80000010100 */
[CCC-:B------:R-:W-:Y:S01]  /*1510*/  FFMA.RM R34, R33.reuse, R36.reuse, R33.reuse ;  /* 0x0000002421227223 */ /* 0x1c0fe20000004021 */
[----:B------:R-:W-:-:S05]  /*1520*/  FFMA.RP R33, R33, R36, R33 ;  /* 0x0000002421217223 */ /* 0x000fca0000008021 */
[C---:B------:R-:W-:Y:S02]  /*1530*/  FSETP.NEU.FTZ.AND P0, PT, R34.reuse, R33, PT ;  /* 0x000000212200720b */ /* 0x040fe40003f1d000 */
[----:B------:R-:W-:Y:S02]  /*1540*/  LOP3.LUT R33, R34, 0x7fffff, RZ, 0xc0, !PT ;  /* 0x007fffff22217812 */ /* 0x000fe400078ec0ff */
[----:B------:R-:W-:Y:S02]  /*1550*/  SHF.L.U32 R34, R35, R30, RZ ;  /* 0x0000001e23227219 */ /* 0x000fe400000006ff */
[----:B------:R-:W-:-:S04]  /*1560*/  LOP3.LUT R33, R33, 0x800000, RZ, 0xfc, !PT ;  /* 0x0080000021217812 */ /* 0x000fc800078efcff */
[----:B------:R-:W-:Y:S02]  /*1570*/  LOP3.LUT R35, R34, R33, RZ, 0xc0, !PT ;  /* 0x0000002122237212 */ /* 0x000fe400078ec0ff */
[----:B------:R-:W-:Y:S02]  /*1580*/  SEL R34, RZ, 0xffffffff, !P0 ;  /* 0xffffffffff227807 */ /* 0x000fe40004000000 */
[-C--:B------:R-:W-:Y:S02]  /*1590*/  SHF.R.U32.HI R35, RZ, R30.reuse, R35 ;  /* 0x0000001eff237219 */ /* 0x080fe40000011623 */
[----:B------:R-:W-:Y:S02]  /*15a0*/  IADD3 R34, PT, PT, -R34, RZ, RZ ;  /* 0x000000ff22227210 */ /* 0x000fe40007ffe1ff */
[----:B------:R-:W-:Y:S02]  /*15b0*/  LOP3.LUT P0, RZ, R35, 0x1, RZ, 0xc0, !PT ;  /* 0x0000000123ff7812 */ /* 0x000fe4000780c0ff */
[----:B------:R-:W-:-:S02]  /*15c0*/  LOP3.LUT P1, RZ, R34, R30, R33, 0xf8, !PT ;  /* 0x0000001e22ff7212 */ /* 0x000fc4000782f821 */
[----:B------:R-:W-:Y:S02]  /*15d0*/  LOP3.LUT P2, RZ, R35, 0x2, RZ, 0xc0, !PT ;  /* 0x0000000223ff7812 */ /* 0x000fe4000784c0ff */
[----:B------:R-:W-:Y:S02]  /*15e0*/  SHF.R.U32.HI R33, RZ, R32, R33 ;  /* 0x00000020ff217219 */ /* 0x000fe40000011621 */
[----:B------:R-:W-:Y:S02]  /*15f0*/  PLOP3.LUT P0, PT, P0, P1, P2, 0xe0, 0x0 ;  /* 0x000000000000781c */ /* 0x000fe40000703c20 */
[----:B------:R-:W-:Y:S02]  /*1600*/  LOP3.LUT P1, RZ, R0, 0x7fffff, RZ, 0xc0, !PT ;  /* 0x007fffff00ff7812 */ /* 0x000fe4000782c0ff */
[----:B------:R-:W-:-:S05]  /*1610*/  SEL R30, RZ, 0x1, !P0 ;  /* 0x00000001ff1e7807 */ /* 0x000fca0004000000 */
[----:B------:R-:W-:-:S05]  /*1620*/  IMAD.MOV R30, RZ, RZ, -R30 ;  /* 0x000000ffff1e7224 */ /* 0x000fca00078e0a1e */
[----:B------:R-:W-:-:S13]  /*1630*/  ISETP.GE.AND P0, PT, R30, RZ, PT ;  /* 0x000000ff1e00720c */ /* 0x000fda0003f06270 */
[----:B------:R-:W-:-:S05]  /*1640*/  @!P0 IADD3 R33, PT, PT, R33, 0x1, RZ ;  /* 0x0000000121218810 */ /* 0x000fca0007ffe0ff */
[----:B------:R-:W-:-:S05]  /*1650*/  @!P1 IMAD.SHL.U32 R33, R33, 0x2, RZ ;  /* 0x0000000221219824 */ /* 0x000fca00078e00ff */
[----:B------:R-:W-:Y:S01]  /*1660*/  LOP3.LUT R32, R33, 0x80000000, R0, 0xf8, !PT ;  /* 0x8000000021207812 */ /* 0x000fe200078ef800 */
[----:B------:R-:W-:Y:S06]  /*1670*/  BRA `(.L_x_19) ;  /* 0x0000000000047947 */ /* 0x000fec0003800000 */
.L_x_20:
[----:B------:R0:W1:Y:S02]  /*1680*/  MUFU.RCP R32, R0 ;  /* 0x0000000000207308 */ /* 0x0000640000001000 */
.L_x_19:
[----:B------:R-:W-:Y:S05]  /*1690*/  BSYNC.RECONVERGENT B1 ;  /* 0x0000000000017941 */ /* 0x000fea0003800200 */
.L_x_17:
[----:B------:R-:W-:Y:S01]  /*16a0*/  HFMA2 R35, -RZ, RZ, 0, 0 ;  /* 0x00000000ff237431 */ /* 0x000fe200000001ff */
[----:B------:R-:W-:-:S04]  /*16b0*/  MOV R34, R2 ;  /* 0x0000000200227202 */ /* 0x000fc80000000f00 */
[----:B01----:R-:W-:Y:S05]  /*16c0*/  RET.REL.NODEC R34 `(_Z27dyadic_scan_backward_kernelPKfS0_PKiS2_PfS3_iiii) ;  /* 0xffffffe8224c7950 */ /* 0x003fea0003c3ffff */
.L_x_21:
[----:B------:R-:W-:-:S00]  /*16d0*/  BRA `(.L_x_21) ;  /* 0xfffffffc00fc7947 */ /* 0x000fc0000383ffff */
[----:B------:R-:W-:-:S00]  /*16e0*/  NOP ;  /* 0x0000000000007918 */ /* 0x000fc00000000000 */
        /* <DEDUP_REMOVED lines=9> */
.L_x_68:


//--------------------- .text._Z18dyadic_scan_kernelPKfPKiS2_Pfiiii --------------------------
	.section	.text._Z18dyadic_scan_kernelPKfPKiS2_Pfiiii,"ax",@progbits
	.align	128
        .global         _Z18dyadic_scan_kernelPKfPKiS2_Pfiiii
        .type           _Z18dyadic_scan_kernelPKfPKiS2_Pfiiii,@function
        .size           _Z18dyadic_scan_kernelPKfPKiS2_Pfiiii,(.L_x_69 - _Z18dyadic_scan_kernelPKfPKiS2_Pfiiii)
        .other          _Z18dyadic_scan_kernelPKfPKiS2_Pfiiii,@"STO_CUDA_ENTRY STV_DEFAULT"
_Z18dyadic_scan_kernelPKfPKiS2_Pfiiii:
.text._Z18dyadic_scan_kernelPKfPKiS2_Pfiiii:
[----:B------:R-:W-:Y:S01]  /*0000*/  LDC R1, c[0x0][0x37c] ;  /* 0x0000df00ff017b82 */ /* 0x000fe20000000800 */
[----:B------:R-:W0:Y:S07]  /*0010*/  S2R R2, SR_TID.X ;  /* 0x0000000000027919 */ /* 0x000e2e0000002100 */
[----:B------:R-:W0:Y:S01]  /*0020*/  S2UR UR4, SR_CTAID.X ;  /* 0x00000000000479c3 */ /* 0x000e220000002500 */
[----:B------:R-:W1:Y:S01]  /*0030*/  LDCU UR6, c[0x0][0x3a8] ;  /* 0x00007500ff0677ac */ /* 0x000e620008000800 */
[----:B------:R-:W2:Y:S06]  /*0040*/  LDCU UR5, c[0x0][0x3a0] ;  /* 0x00007400ff0577ac */ /* 0x000eac0008000800 */
[----:B------:R-:W0:Y:S01]  /*0050*/  LDC R5, c[0x0][0x360] ;  /* 0x0000d800ff057b82 */ /* 0x000e220000000800 */
[----:B-1----:R-:W-:Y:S01]  /*0060*/  MOV R0, UR6 ;  /* 0x0000000600007c02 */ /* 0x002fe20008000f00 */
[----:B0-----:R-:W-:-:S04]  /*0070*/  IMAD R5, R5, UR4, R2 ;  /* 0x0000000405057c24 */ /* 0x001fc8000f8e0202 */
[----:B--2---:R-:W-:-:S05]  /*0080*/  IMAD R2, R0, UR5, RZ ;  /* 0x0000000500027c24 */ /* 0x004fca000f8e02ff */
        /* <DEDUP_REMOVED lines=9> */
[----:B0-----:R-:W-:Y:S01]  /*0120*/  HFMA2 R2, -RZ, RZ, 0, 0 ;  /* 0x00000000ff027431 */ /* 0x001fe200000001ff */
[----:B-1----:R-:W-:-:S05]  /*0130*/  IADD3 R6, PT, PT, RZ, -R3, RZ ;  /* 0x80000003ff067210 */ /* 0x002fca0007ffe0ff */
[----:B------:R-:W-:Y:S01]  /*0140*/  IMAD R9, R6, R7, RZ ;  /* 0x0000000706097224 */ /* 0x000fe200078e02ff */
[----:B------:R-:W-:-:S03]  /*0150*/  IABS R6, R5 ;  /* 0x0000000500067213 */ /* 0x000fc60000000000 */
[----:B------:R-:W-:-:S06]  /*0160*/  IMAD.HI.U32 R3, R3, R9, R2 ;  /* 0x0000000903037227 */ /* 0x000fcc00078e0002 */
[----:B------:R-:W-:-:S05]  /*0170*/  IMAD.HI.U32 R4, R3, R6, RZ ;  /* 0x0000000603047227 */ /* 0x000fca00078e00ff */
[----:B------:R-:W-:-:S05]  /*0180*/  IADD3 R3, PT, PT, -R4, RZ, RZ ;  /* 0x000000ff04037210 */ /* 0x000fca0007ffe1ff */
[----:B------:R-:W-:-:S05]  /*0190*/  IMAD R2, R7, R3, R6 ;  /* 0x0000000307027224 */ /* 0x000fca00078e0206 */
[----:B------:R-:W-:-:S13]  /*01a0*/  ISETP.GT.U32.AND P1, PT, R7, R2, PT ;  /* 0x000000020700720c */ /* 0x000fda0003f24070 */
[----:B------:R-:W-:Y:S01]  /*01b0*/  @!P1 IADD3 R2, PT, PT, R2, -R7, RZ ;  /* 0x8000000702029210 */ /* 0x000fe20007ffe0ff */
[----:B------:R-:W-:Y:S06]  /*01c0*/  @!P0 EXIT ;  /* 0x000000000000894d */ /* 0x000fec0003800000 */
[----:B------:R-:W0:Y:S01]  /*01d0*/  LDCU UR4, c[0x0][0x3ac] ;  /* 0x00007580ff0477ac */ /* 0x000e220008000800 */
[----:B------:R-:W-:Y:S02]  /*01e0*/  ISETP.GE.U32.AND P0, PT, R2, R7, PT ;  /* 0x000000070200720c */ /* 0x000fe40003f06070 */
[----:B------:R-:W-:Y:S02]  /*01f0*/  CS2R R16, SRZ ;  /* 0x0000000000107805 */ /* 0x000fe4000001ff00 */
[----:B------:R-:W-:Y:S01]  /*0200*/  LOP3.LUT R2, R5, R0, RZ, 0x3c, !PT ;  /* 0x0000000005027212 */ /* 0x000fe200078e3cff */
[----:B------:R-:W-:Y:S01]  /*0210*/  UMOV UR6, 0x1 ;  /* 0x0000000100067882 */ /* 0x000fe20000000000 */
[----:B------:R-:W-:Y:S02]  /*0220*/  @!P1 IADD3 R4, PT, PT, R4, 0x1, RZ ;  /* 0x0000000104049810 */ /* 0x000fe40007ffe0ff */
[----:B------:R-:W-:Y:S02]  /*0230*/  ISETP.GE.AND P2, PT, R2, RZ, PT ;  /* 0x000000ff0200720c */ /* 0x000fe40003f46270 */
[----:B------:R-:W-:-:S03]  /*0240*/  ISETP.NE.AND P1, PT, R0, RZ, PT ;  /* 0x000000ff0000720c */ /* 0x000fc60003f25270 */
[----:B------:R-:W-:Y:S02]  /*0250*/  @P0 IADD3 R4, PT, PT, R4, 0x1, RZ ;  /* 0x0000000104040810 */ /* 0x000fe40007ffe0ff */
[----:B------:R-:W-:Y:S01]  /*0260*/  ISETP.GE.U32.AND P0, PT, R10, 0x8, PT ;  /* 0x000000080a00780c */ /* 0x000fe20003f06070 */
[----:B0-----:R-:W-:Y:S02]  /*0270*/  USHF.L.U64.HI UR5, UR6, UR4, URZ ;  /* 0x0000000406057299 */ /* 0x001fe400080102ff */
[----:B------:R-:W-:-:S03]  /*0280*/  USHF.L.U32 UR4, UR6, UR4, URZ ;  /* 0x0000000406047299 */ /* 0x000fc600080006ff */
[----:B------:R-:W-:Y:S02]  /*0290*/  @!P2 IMAD.MOV R4, RZ, RZ, -R4 ;  /* 0x000000ffff04a224 */ /* 0x000fe400078e0a04 */
[-C--:B------:R-:W-:Y:S01]  /*02a0*/  @!P1 LOP3.LUT R4, RZ, R0.reuse, RZ, 0x33, !PT ;  /* 0x00000000ff049212 */ /* 0x080fe200078e33ff */
[----:B------:R-:W0:Y:S04]  /*02b0*/  LDCU.64 UR6, c[0x0][0x358] ;  /* 0x00006b00ff0677ac */ /* 0x000e280008000a00 */
[----:B------:R-:W-:Y:S01]  /*02c0*/  IMAD R2, R4, R0, RZ ;  /* 0x0000000004027224 */ /* 0x000fe200078e02ff */
[----:B------:R-:W1:Y:S01]  /*02d0*/  I2F.S64 R11, UR4 ;  /* 0x00000004000b7d12 */ /* 0x000e620008301400 */
[----:B------:R-:W-:-:S03]  /*02e0*/  UMOV UR4, URZ ;  /* 0x000000ff00047c82 */ /* 0x000fc60008000000 */
[----:B------:R-:W-:Y:S01]  /*02f0*/  IADD3 R5, PT, PT, R5, -R2, RZ ;  /* 0x8000000205057210 */ /* 0x000fe20007ffe0ff */
[----:B------:R-:W-:Y:S06]  /*0300*/  @!P0 BRA `(.L_x_22) ;  /* 0x00000010009c8947 */ /* 0x000fec0003800000 */
[----:B------:R-:W2:Y:S01]  /*0310*/  LDC R6, c[0x0][0x3a8] ;  /* 0x0000ea00ff067b82 */ /* 0x000ea20000000800 */
[----:B------:R-:W-:Y:S01]  /*0320*/  LOP3.LUT R8, R10, 0x7ffffff8, RZ, 0xc0, !PT ;  /* 0x7ffffff80a087812 */ /* 0x000fe200078ec0ff */
[----:B------:R-:W-:Y:S01]  /*0330*/  IMAD R7, R2, R10, R5 ;  /* 0x0000000a02077224 */ /* 0x000fe200078e0205 */
[----:B------:R-:W-:Y:S01]  /*0340*/  CS2R R16, SRZ ;  /* 0x0000000000107805 */ /* 0x000fe2000001ff00 */
[----:B------:R-:W3:Y:S01]  /*0350*/  LDCU UR5, c[0x0][0x3a4] ;  /* 0x00007480ff0577ac */ /* 0x000ee20008000800 */
[----:B------:R-:W-:-:S03]  /*0360*/  IADD3 R8, PT, PT, -R8, RZ, RZ ;  /* 0x000000ff08087210 */ /* 0x000fc60007ffe1ff */
[----:B------:R-:W4:Y:S08]  /*0370*/  LDC.64 R14, c[0x0][0x390] ;  /* 0x0000e400ff0e7b82 */ /* 0x000f300000000a00 */
[----:B------:R-:W0:Y:S02]  /*0380*/  LDC.64 R12, c[0x0][0x398] ;  /* 0x0000e600ff0c7b82 */ /* 0x000e240000000a00 */
.L_x_39:
[----:B------:R-:W5:Y:S08]  /*0390*/  LDC.64 R22, c[0x0][0x388] ;  /* 0x0000e200ff167b82 */ /* 0x000f700000000a00 */
[----:B------:R-:W1:Y:S01]  /*03a0*/  LDC.64 R24, c[0x0][0x380] ;  /* 0x0000e000ff187b82 */ /* 0x000e620000000a00 */
[----:B----4-:R-:W-:-:S05]  /*03b0*/  IMAD.WIDE R18, R7, 0x4, R14 ;  /* 0x0000000407127825 */ /* 0x010fca00078e020e */
[----:B0-----:R-:W4:Y:S01]  /*03c0*/  LDG.E.CONSTANT R21, desc[UR6][R18.64] ;  /* 0x0000000612157981 */ /* 0x001f22000c1e9900 */
[----:B-----5:R-:W-:-:S05]  /*03d0*/  IMAD.WIDE R22, R7, 0x4, R22 ;  /* 0x0000000407167825 */ /* 0x020fca00078e0216 */
[----:B------:R-:W5:Y:S01]  /*03e0*/  LDG.E.CONSTANT R9, desc[UR6][R22.64] ;  /* 0x0000000616097981 */ /* 0x000f62000c1e9900 */
[----:B-1----:R-:W-:-:S05]  /*03f0*/  IMAD.WIDE R24, R7, 0x4, R24 ;  /* 0x0000000407187825 */ /* 0x002fca00078e0218 */
[----:B------:R-:W2:Y:S01]  /*0400*/  LDG.E.CONSTANT R0, desc[UR6][R24.64] ;  /* 0x0000000618007981 */ /* 0x000ea2000c1e9900 */
[----:B------:R-:W-:Y:S01]  /*0410*/  IADD3 R8, PT, PT, R8, 0x8, RZ ;  /* 0x0000000808087810 */ /* 0x000fe20007ffe0ff */
[----:B---3--:R-:W-:Y:S01]  /*0420*/  ULOP3.LUT UR4, UR5, 0x7ffffff8, URZ, 0xc0, !UPT ;  /* 0x7ffffff805047892 */ /* 0x008fe2000f8ec0ff */
[----:B------:R-:W-:Y:S02]  /*0430*/  BSSY.RECONVERGENT B2, `(.L_x_23) ;  /* 0x000001a000027945 */ /* 0x000fe40003800200 */
[----:B------:R-:W-:Y:S02]  /*0440*/  ISETP.NE.AND P2, PT, R8, RZ, PT ;  /* 0x000000ff0800720c */ /* 0x000fe40003f45270 */
[----:B-----5:R-:W-:Y:S01]  /*0450*/  SHF.R.S32.HI R27, RZ, 0x1f, R9 ;  /* 0x0000001fff1b7819 */ /* 0x020fe20000011409 */
[----:B------:R-:W-:Y:S02]  /*0460*/  IMAD R17, R17, R9, RZ ;  /* 0x0000000911117224 */ /* 0x000fe400078e02ff */
[----:B--2---:R-:W-:-:S02]  /*0470*/  FMUL R0, R11, R0 ;  /* 0x000000000b007220 */ /* 0x004fc40000400000 */
[----:B------:R-:W-:Y:S02]  /*0480*/  IMAD R27, R27, R16, R17 ;  /* 0x000000101b1b7224 */ /* 0x000fe400078e0211 */
[----:B------:R-:W0:Y:S01]  /*0490*/  F2I.S64.TRUNC R2, R0 ;  /* 0x0000000000027311 */ /* 0x000e22000020d900 */
[----:B------:R-:W-:-:S05]  /*04a0*/  IMAD.WIDE.U32 R16, R16, R9, RZ ;  /* 0x0000000910107225 */ /* 0x000fca00078e00ff */
[----:B------:R-:W-:-:S04]  /*04b0*/  IADD3 R10, PT, PT, R17, R27, RZ ;  /* 0x0000001b110a7210 */ /* 0x000fc80007ffe0ff */
[-CC-:B----4-:R-:W-:Y:S02]  /*04c0*/  SHF.R.S64 R17, R16, R21.reuse, R10.reuse ;  /* 0x0000001510117219 */ /* 0x190fe4000000100a */
[----:B------:R-:W-:Y:S02]  /*04d0*/  SHF.R.S32.HI R21, RZ, R21, R10 ;  /* 0x00000015ff157219 */ /* 0x000fe4000001140a */
[----:B0-----:R-:W-:-:S04]  /*04e0*/  IADD3 R20, P0, PT, R2, R17, RZ ;  /* 0x0000001102147210 */ /* 0x001fc80007f1e0ff */
[----:B------:R-:W-:Y:S01]  /*04f0*/  IADD3.X R21, PT, PT, R3, R21, RZ, P0, !PT ;  /* 0x0000001503157210 */ /* 0x000fe200007fe4ff */
[----:B------:R-:W0:Y:S08]  /*0500*/  MUFU.RCP R2, R11 ;  /* 0x0000000b00027308 */ /* 0x000e300000001000 */
[----:B------:R-:W1:Y:S01]  /*0510*/  I2F.S64 R3, R20 ;  /* 0x0000001400037312 */ /* 0x000e620000301400 */
[----:B0-----:R-:W-:-:S07]  /*0520*/  FFMA R9, -R11, R2, 1 ;  /* 0x3f8000000b097423 */ /* 0x001fce0000000102 */
[----:B-1----:R-:W0:Y:S01]  /*0530*/  FCHK P0, R3, R11 ;  /* 0x0000000b03007302 */ /* 0x002e220000000000 */
[----:B------:R-:W-:-:S04]  /*0540*/  FFMA R2, R2, R9, R2 ;  /* 0x0000000902027223 */ /* 0x000fc80000000002 */
[----:B------:R-:W-:-:S04]  /*0550*/  FFMA R9, R3, R2, RZ ;  /* 0x0000000203097223 */ /* 0x000fc800000000ff */
[----:B------:R-:W-:-:S04]  /*0560*/  FFMA R0, -R11, R9, R3 ;  /* 0x000000090b007223 */ /* 0x000fc80000000103 */
[----:B------:R-:W-:Y:S01]  /*0570*/  FFMA R9, R2, R0, R9 ;  /* 0x0000000002097223 */ /* 0x000fe20000000009 */
[----:B0-----:R-:W-:Y:S06]  /*0580*/  @!P0 BRA `(.L_x_24) ;  /* 0x0000000000108947 */ /* 0x001fec0003800000 */
[----:B------:R-:W-:Y:S02]  /*0590*/  MOV R0, R11 ;  /* 0x0000000b00007202 */ /* 0x000fe40000000f00 */
[----:B------:R-:W-:-:S07]  /*05a0*/  MOV R2, 0x5c0 ;  /* 0x000005c000027802 */ /* 0x000fce0000000f00 */
[----:B------:R-:W-:Y:S05]  /*05b0*/  CALL.REL.NOINC `($__internal_1_$__cuda_sm3x_div_rn_noftz_f32_slowpath) ;  /* 0x0000002000607944 */ /* 0x000fea0003c00000 */
[----:B------:R-:W-:-:S07]  /*05c0*/  MOV R9, R0 ;  /* 0x0000000000097202 */ /* 0x000fce0000000f00 */
.L_x_24:
[----:B------:R-:W-:Y:S05]  /*05d0*/  BSYNC.RECONVERGENT B2 ;  /* 0x0000000000027941 */ /* 0x000fea0003800200 */
.L_x_23:
[----:B------:R-:W-:-:S04]  /*05e0*/  IMAD.WIDE R22, R6, 0x4, R22 ;  /* 0x0000000406167825 */ /* 0x000fc800078e0216 */
[C---:B------:R-:W-:Y:S01]  /*05f0*/  IMAD.WIDE R24, R6.reuse, 0x4, R24 ;  /* 0x0000000406187825 */ /* 0x040fe200078e0218 */
[----:B------:R-:W2:Y:S04]  /*0600*/  LDG.E.CONSTANT R27, desc[UR6][R22.64] ;  /* 0x00000006161b7981 */ /* 0x000ea8000c1e9900 */
[----:B------:R-:W3:Y:S01]  /*0610*/  LDG.E.CONSTANT R0, desc[UR6][R24.64] ;  /* 0x0000000618007981 */ /* 0x000ee2000c1e9900 */
[----:B------:R-:W-:-:S05]  /*0620*/  IMAD.WIDE R16, R6, 0x4, R18 ;  /* 0x0000000406107825 */ /* 0x000fca00078e0212 */
[----:B------:R-:W4:Y:S01]  /*0630*/  LDG.E.CONSTANT R19, desc[UR6][R16.64] ;  /* 0x0000000610137981 */ /* 0x000f22000c1e9900 */
[----:B------:R-:W-:Y:S01]  /*0640*/  BSSY.RECONVERGENT B2, `(.L_x_25) ;  /* 0x000001c000027945 */ /* 0x000fe20003800200 */
[----:B--2---:R-:W-:Y:S01]  /*0650*/  SHF.R.S32.HI R29, RZ, 0x1f, R27 ;  /* 0x0000001fff1d7819 */ /* 0x004fe2000001141b */
[-C--:B------:R-:W-:Y:S02]  /*0660*/  IMAD R10, R21, R27.reuse, RZ ;  /* 0x0000001b150a7224 */ /* 0x080fe400078e02ff */
[----:B---3--:R-:W-:Y:S02]  /*0670*/  FMUL R0, R11, R0 ;  /* 0x000000000b007220 */ /* 0x008fe40000400000 */
[----:B------:R-:W-:Y:S02]  /*0680*/  IMAD R29, R29, R20, R10 ;  /* 0x000000141d1d7224 */ /* 0x000fe400078e020a */
[----:B------:R-:W-:Y:S01]  /*0690*/  IMAD.WIDE.U32 R20, R20, R27, RZ ;  /* 0x0000001b14147225 */ /* 0x000fe200078e00ff */
[----:B------:R-:W0:Y:S03]  /*06a0*/  F2I.S64.TRUNC R2, R0 ;  /* 0x0000000000027311 */ /* 0x000e26000020d900 */
[----:B------:R-:W-:-:S05]  /*06b0*/  IMAD.IADD R10, R21, 0x1, R29 ;  /* 0x00000001150a7824 */ /* 0x000fca00078e021d */
[-CC-:B----4-:R-:W-:Y:S02]  /*06c0*/  SHF.R.S64 R21, R20, R19.reuse, R10.reuse ;  /* 0x0000001314157219 */ /* 0x190fe4000000100a */
[----:B------:R-:W-:Y:S02]  /*06d0*/  SHF.R.S32.HI R19, RZ, R19, R10 ;  /* 0x00000013ff137219 */ /* 0x000fe4000001140a */
[----:B0-----:R-:W-:Y:S01]  /*06e0*/  IADD3 R18, P0, PT, R2, R21, RZ ;  /* 0x0000001502127210 */ /* 0x001fe20007f1e0ff */
[----:B------:R-:W-:Y:S01]  /*06f0*/  IMAD.WIDE R20, R7, 0x4, R12 ;  /* 0x0000000407147825 */ /* 0x000fe200078e020c */
[----:B------:R-:W0:Y:S02]  /*0700*/  MUFU.RCP R2, R11 ;  /* 0x0000000b00027308 */ /* 0x000e240000001000 */
[----:B------:R-:W-:Y:S02]  /*0710*/  IADD3.X R19, PT, PT, R3, R19, RZ, P0, !PT ;  /* 0x0000001303137210 */ /* 0x000fe400007fe4ff */
[----:B------:R1:W-:Y:S04]  /*0720*/  STG.E desc[UR6][R20.64], R9 ;  /* 0x0000000914007986 */ /* 0x0003e8000c101906 */
[----:B------:R-:W2:Y:S01]  /*0730*/  I2F.S64 R10, R18 ;  /* 0x00000012000a7312 */ /* 0x000ea20000301400 */
[----:B0-----:R-:W-:-:S04]  /*0740*/  FFMA R3, -R11, R2, 1 ;  /* 0x3f8000000b037423 */ /* 0x001fc80000000102 */
[----:B------:R-:W-:-:S03]  /*0750*/  FFMA R0, R2, R3, R2 ;  /* 0x0000000302007223 */ /* 0x000fc60000000002 */
[----:B--2---:R-:W0:Y:S01]  /*0760*/  FCHK P0, R10, R11 ;  /* 0x0000000b0a007302 */ /* 0x004e220000000000 */
[----:B------:R-:W-:-:S04]  /*0770*/  FFMA R3, R0, R10, RZ ;  /* 0x0000000a00037223 */ /* 0x000fc800000000ff */
[----:B------:R-:W-:-:S04]  /*0780*/  FFMA R2, -R11, R3, R10 ;  /* 0x000000030b027223 */ /* 0x000fc8000000010a */
[----:B------:R-:W-:Y:S01]  /*0790*/  FFMA R3, R0, R2, R3 ;  /* 0x0000000200037223 */ /* 0x000fe20000000003 */
[----:B01----:R-:W-:Y:S06]  /*07a0*/  @!P0 BRA `(.L_x_26) ;  /* 0x0000000000148947 */ /* 0x003fec0003800000 */
[----:B------:R-:W-:Y:S02]  /*07b0*/  MOV R3, R10 ;  /* 0x0000000a00037202 */ /* 0x000fe40000000f00 */
[----:B------:R-:W-:Y:S02]  /*07c0*/  MOV R0, R11 ;  /* 0x0000000b00007202 */ /* 0x000fe40000000f00 */
[----:B------:R-:W-:-:S07]  /*07d0*/  MOV R2, 0x7f0 ;  /* 0x000007f000027802 */ /* 0x000fce0000000f00 */
[----:B------:R-:W-:Y:S05]  /*07e0*/  CALL.REL.NOINC `($__internal_1_$__cuda_sm3x_div_rn_noftz_f32_slowpath) ;  /* 0x0000001c00d47944 */ /* 0x000fea0003c00000 */
[----:B------:R-:W-:-:S07]  /*07f0*/  MOV R3, R0 ;  /* 0x0000000000037202 */ /* 0x000fce0000000f00 */
.L_x_26:
[----:B------:R-:W-:Y:S05]  /*0800*/  BSYNC.RECONVERGENT B2 ;  /* 0x0000000000027941 */ /* 0x000fea0003800200 */
.L_x_25:
[----:B------:R-:W-:-:S04]  /*0810*/  IMAD.WIDE R22, R6, 0x4, R22 ;  /* 0x0000000406167825 */ /* 0x000fc800078e0216 */
[C---:B------:R-:W-:Y:S01]  /*0820*/  IMAD.WIDE R24, R6.reuse, 0x4, R24 ;  /* 0x0000000406187825 */ /* 0x040fe200078e0218 */
[----:B------:R-:W2:Y:S04]  /*0830*/  LDG.E.CONSTANT R9, desc[UR6][R22.64] ;  /* 0x0000000616097981 */ /* 0x000ea8000c1e9900 */
[----:B------:R-:W3:Y:S01]  /*0840*/  LDG.E.CONSTANT R0, desc[UR6][R24.64] ;  /* 0x0000000618007981 */ /* 0x000ee2000c1e9900 */
[----:B------:R-:W-:-:S05]  /*0850*/  IMAD.WIDE R16, R6, 0x4, R16 ;  /* 0x0000000406107825 */ /* 0x000fca00078e0210 */
[----:B------:R-:W4:Y:S01]  /*0860*/  LDG.E.CONSTANT R29, desc[UR6][R16.64] ;  /* 0x00000006101d7981 */ /* 0x000f22000c1e9900 */
[----:B------:R-:W-:Y:S01]  /*0870*/  IMAD.WIDE R20, R6, 0x4, R20 ;  /* 0x0000000406147825 */ /* 0x000fe200078e0214 */
[----:B------:R-:W-:Y:S04]  /*0880*/  BSSY.RECONVERGENT B2, `(.L_x_27) ;  /* 0x000001b000027945 */ /* 0x000fe80003800200 */
[----:B------:R0:W-:Y:S01]  /*0890*/  STG.E desc[UR6][R20.64], R3 ;  /* 0x0000000314007986 */ /* 0x0001e2000c101906 */
[----:B--2---:R-:W-:Y:S01]  /*08a0*/  SHF.R.S32.HI R27, RZ, 0x1f, R9 ;  /* 0x0000001fff1b7819 */ /* 0x004fe20000011409 */
[----:B------:R-:W-:Y:S02]  /*08b0*/  IMAD R2, R19, R9, RZ ;  /* 0x0000000913027224 */ /* 0x000fe400078e02ff */
[----:B---3--:R-:W-:-:S02]  /*08c0*/  FMUL R0, R11, R0 ;  /* 0x000000000b007220 */ /* 0x008fc40000400000 */
[----:B------:R-:W-:Y:S02]  /*08d0*/  IMAD R31, R27, R18, R2 ;  /* 0x000000121b1f7224 */ /* 0x000fe400078e0202 */
[----:B------:R-:W-:Y:S01]  /*08e0*/  IMAD.WIDE.U32 R18, R18, R9, RZ ;  /* 0x0000000912127225 */ /* 0x000fe200078e00ff */
[----:B------:R-:W1:Y:S04]  /*08f0*/  F2I.S64.TRUNC R26, R0 ;  /* 0x00000000001a7311 */ /* 0x000e68000020d900 */
[----:B------:R-:W-:-:S04]  /*0900*/  IADD3 R2, PT, PT, R19, R31, RZ ;  /* 0x0000001f13027210 */ /* 0x000fc80007ffe0ff */
[-CC-:B----4-:R-:W-:Y:S02]  /*0910*/  SHF.R.S64 R19, R18, R29.reuse, R2.reuse ;  /* 0x0000001d12137219 */ /* 0x190fe40000001002 */
[----:B------:R-:W-:Y:S02]  /*0920*/  SHF.R.S32.HI R29, RZ, R29, R2 ;  /* 0x0000001dff1d7219 */ /* 0x000fe40000011402 */
[----:B------:R-:W2:Y:S01]  /*0930*/  MUFU.RCP R2, R11 ;  /* 0x0000000b00027308 */ /* 0x000ea20000001000 */
[----:B-1----:R-:W-:-:S04]  /*0940*/  IADD3 R18, P0, PT, R26, R19, RZ ;  /* 0x000000131a127210 */ /* 0x002fc80007f1e0ff */
[----:B------:R-:W-:-:S04]  /*0950*/  IADD3.X R19, PT, PT, R27, R29, RZ, P0, !PT ;  /* 0x0000001d1b137210 */ /* 0x000fc800007fe4ff */
[----:B------:R-:W1:Y:S01]  /*0960*/  I2F.S64 R10, R18 ;  /* 0x00000012000a7312 */ /* 0x000e620000301400 */
[----:B--2---:R-:W-:-:S04]  /*0970*/  FFMA R9, -R11, R2, 1 ;  /* 0x3f8000000b097423 */ /* 0x004fc80000000102 */
[----:B------:R-:W-:-:S03]  /*0980*/  FFMA R0, R2, R9, R2 ;  /* 0x0000000902007223 */ /* 0x000fc60000000002 */
[----:B-1----:R-:W1:Y:S01]  /*0990*/  FCHK P0, R10, R11 ;  /* 0x0000000b0a007302 */ /* 0x002e620000000000 */
[----:B------:R-:W-:-:S04]  /*09a0*/  FFMA R9, R0, R10, RZ ;  /* 0x0000000a00097223 */ /* 0x000fc800000000ff */
[----:B------:R-:W-:-:S04]  /*09b0*/  FFMA R2, -R11, R9, R10 ;  /* 0x000000090b027223 */ /* 0x000fc8000000010a */
[----:B------:R-:W-:Y:S01]  /*09c0*/  FFMA R9, R0, R2, R9 ;  /* 0x0000000200097223 */ /* 0x000fe20000000009 */
[----:B01----:R-:W-:Y:S06]  /*09d0*/  @!P0 BRA `(.L_x_28) ;  /* 0x0000000000148947 */ /* 0x003fec0003800000 */
[----:B------:R-:W-:Y:S01]  /*09e0*/  MOV R3, R10 ;  /* 0x0000000a00037202 */ /* 0x000fe20000000f00 */
[----:B------:R-:W-:Y:S01]  /*09f0*/  IMAD.MOV.U32 R0, RZ, RZ, R11 ;  /* 0x000000ffff007224 */ /* 0x000fe200078e000b */
[----:B------:R-:W-:-:S07]  /*0a00*/  MOV R2, 0xa20 ;  /* 0x00000a2000027802 */ /* 0x000fce0000000f00 */
[----:B------:R-:W-:Y:S05]  /*0a10*/  CALL.REL.NOINC `($__internal_1_$__cuda_sm3x_div_rn_noftz_f32_slowpath) ;  /* 0x0000001c00487944 */ /* 0x000fea0003c00000 */
[----:B------:R-:W-:-:S07]  /*0a20*/  MOV R9, R0 ;  /* 0x0000000000097202 */ /* 0x000fce0000000f00 */
.L_x_28:
[----:B------:R-:W-:Y:S05]  /*0a30*/  BSYNC.RECONVERGENT B2 ;  /* 0x0000000000027941 */ /* 0x000fea0003800200 */
.L_x_27:
        /* <DEDUP_REMOVED lines=18> */
[----:B-1----:R-:W-:Y:S02]  /*0b60*/  IADD3 R18, P0, PT, R2, R19, RZ ;  /* 0x0000001302127210 */ /* 0x002fe40007f1e0ff */
[----:B------:R-:W1:Y:S02]  /*0b70*/  MUFU.RCP R2, R11 ;  /* 0x0000000b00027308 */ /* 0x000e640000001000 */
[----:B------:R-:W-:-:S06]  /*0b80*/  IADD3.X R19, PT, PT, R3, R29, RZ, P0, !PT ;  /* 0x0000001d03137210 */ /* 0x000fcc00007fe4ff */
[----:B------:R-:W2:Y:S01]  /*0b90*/  I2F.S64 R10, R18 ;  /* 0x00000012000a7312 */ /* 0x000ea20000301400 */
[----:B-1----:R-:W-:-:S04]  /*0ba0*/  FFMA R3, -R11, R2, 1 ;  /* 0x3f8000000b037423 */ /* 0x002fc80000000102 */
[----:B------:R-:W-:-:S03]  /*0bb0*/  FFMA R0, R2, R3, R2 ;  /* 0x0000000302007223 */ /* 0x000fc60000000002 */
[----:B--2---:R-:W1:Y:S01]  /*0bc0*/  FCHK P0, R10, R11 ;  /* 0x0000000b0a007302 */ /* 0x004e620000000000 */
        /* <DEDUP_REMOVED lines=9> */
.L_x_30:
[----:B------:R-:W-:Y:S05]  /*0c60*/  BSYNC.RECONVERGENT B2 ;  /* 0x0000000000027941 */ /* 0x000fea0003800200 */
.L_x_29:
        /* <DEDUP_REMOVED lines=19> */
[----:B-1----:R-:W-:-:S05]  /*0da0*/  IADD3 R18, P0, PT, R26, R19, RZ ;  /* 0x000000131a127210 */ /* 0x002fca0007f1e0ff */
[----:B------:R-:W-:-:S04]  /*0db0*/  IMAD.X R19, R27, 0x1, R29, P0 ;  /* 0x000000011b137824 */ /* 0x000fc800000e061d */
        /* <DEDUP_REMOVED lines=13> */
.L_x_32:
[----:B------:R-:W-:Y:S05]  /*0e90*/  BSYNC.RECONVERGENT B2 ;  /* 0x0000000000027941 */ /* 0x000fea0003800200 */
.L_x_31:
        /* <DEDUP_REMOVED lines=33> */
[----:B------:R-:W-:-:S07]  /*10b0*/  IMAD.MOV.U32 R3, RZ, RZ, R0 ;  /* 0x000000ffff037224 */ /* 0x000fce00078e0000 */
.L_x_34:
[----:B------:R-:W-:Y:S05]  /*10c0*/  BSYNC.RECONVERGENT B2 ;  /* 0x0000000000027941 */ /* 0x000fea0003800200 */
.L_x_33:
        /* <DEDUP_REMOVED lines=34> */
.L_x_36:
[----:B------:R-:W-:Y:S05]  /*12f0*/  BSYNC.RECONVERGENT B2 ;  /* 0x0000000000027941 */ /* 0x000fea0003800200 */
.L_x_35:
[----:B------:R-:W-:-:S04]  /*1300*/  IMAD.WIDE R24, R6, 0x4, R24 ;  /* 0x0000000406187825 */ /* 0x000fc800078e0218 */
[C---:B------:R-:W-:Y:S02]  /*1310*/  IMAD.WIDE R22, R6.reuse, 0x4, R22 ;  /* 0x0000000406167825 */ /* 0x040fe400078e0216 */
[----:B------:R-:W2:Y:S04]  /*1320*/  LDG.E.CONSTANT R24, desc[UR6][R24.64] ;  /* 0x0000000618187981 */ /* 0x000ea8000c1e9900 */
[----:B------:R-:W3:Y:S01]  /*1330*/  LDG.E.CONSTANT R23, desc[UR6][R22.64] ;  /* 0x0000000616177981 */ /* 0x000ee2000c1e9900 */
[----:B------:R-:W-:-:S06]  /*1340*/  IMAD.WIDE R26, R6, 0x4, R16 ;  /* 0x00000004061a7825 */ /* 0x000fcc00078e0210 */
[----:B------:R-:W4:Y:S01]  /*1350*/  LDG.E.CONSTANT R27, desc[UR6][R26.64] ;  /* 0x000000061a1b7981 */ /* 0x000f22000c1e9900 */
[----:B------:R-:W-:Y:S01]  /*1360*/  IMAD.WIDE R20, R6, 0x4, R20 ;  /* 0x0000000406147825 */ /* 0x000fe200078e0214 */
[----:B------:R-:W-:Y:S04]  /*1370*/  BSSY.RECONVERGENT B2, `(.L_x_37) ;  /* 0x000001b000027945 */ /* 0x000fe80003800200 */
[----:B------:R0:W-:Y:S01]  /*1380*/  STG.E desc[UR6][R20.64], R9 ;  /* 0x0000000914007986 */ /* 0x0001e2000c101906 */
[----:B--2---:R-:W-:Y:S01]  /*1390*/  FMUL R2, R11, R24 ;  /* 0x000000180b027220 */ /* 0x004fe20000400000 */
[----:B---3--:R-:W-:Y:S01]  /*13a0*/  SHF.R.S32.HI R17, RZ, 0x1f, R23 ;  /* 0x0000001fff117819 */ /* 0x008fe20000011417 */
[----:B------:R-:W-:-:S04]  /*13b0*/  IMAD R0, R19, R23, RZ ;  /* 0x0000001713007224 */ /* 0x000fc800078e02ff */
[----:B------:R-:W1:Y:S01]  /*13c0*/  F2I.S64.TRUNC R2, R2 ;  /* 0x0000000200027311 */ /* 0x000e62000020d900 */
[----:B------:R-:W-:Y:S02]  /*13d0*/  IMAD R17, R17, R18, R0 ;  /* 0x0000001211117224 */ /* 0x000fe400078e0200 */
[----:B------:R-:W-:-:S05]  /*13e0*/  IMAD.WIDE.U32 R18, R18, R23, RZ ;  /* 0x0000001712127225 */ /* 0x000fca00078e00ff */
[----:B------:R-:W-:-:S04]  /*13f0*/  IADD3 R0, PT, PT, R19, R17, RZ ;  /* 0x0000001113007210 */ /* 0x000fc80007ffe0ff */
[-CC-:B----4-:R-:W-:Y:S02]  /*1400*/  SHF.R.S64 R19, R18, R27.reuse, R0.reuse ;  /* 0x0000001b12137219 */ /* 0x190fe40000001000 */
[----:B------:R-:W-:Y:S02]  /*1410*/  SHF.R.S32.HI R17, RZ, R27, R0 ;  /* 0x0000001bff117219 */ /* 0x000fe40000011400 */
[----:B-1----:R-:W-:Y:S01]  /*1420*/  IADD3 R16, P0, PT, R2, R19, RZ ;  /* 0x0000001302107210 */ /* 0x002fe20007f1e0ff */
[----:B------:R-:W1:Y:S03]  /*1430*/  MUFU.RCP R0, R11 ;  /* 0x0000000b00007308 */ /* 0x000e660000001000 */
[----:B------:R-:W-:-:S05]  /*1440*/  IADD3.X R17, PT, PT, R3, R17, RZ, P0, !PT ;  /* 0x0000001103117210 */ /* 0x000fca00007fe4ff */
        /* <DEDUP_REMOVED lines=8> */
[----:B------:R-:W-:Y:S01]  /*14d0*/  IMAD.MOV.U32 R3, RZ, RZ, R10 ;  /* 0x000000ffff037224 */ /* 0x000fe200078e000a */
[----:B------:R-:W-:Y:S02]  /*14e0*/  MOV R0, R11 ;  /* 0x0000000b00007202 */ /* 0x000fe40000000f00 */
[----:B------:R-:W-:-:S07]  /*14f0*/  MOV R2, 0x1510 ;  /* 0x0000151000027802 */ /* 0x000fce0000000f00 */
[----:B------:R-:W-:Y:S05]  /*1500*/  CALL.REL.NOINC `($__internal_1_$__cuda_sm3x_div_rn_noftz_f32_slowpath) ;  /* 0x00000010008c7944 */ /* 0x000fea0003c00000 */
[----:B------:R-:W-:-:S07]  /*1510*/  MOV R3, R0 ;  /* 0x0000000000037202 */ /* 0x000fce0000000f00 */
.L_x_38:
[----:B------:R-:W-:Y:S05]  /*1520*/  BSYNC.RECONVERGENT B2 ;  /* 0x0000000000027941 */ /* 0x000fea0003800200 */
.L_x_37:
[----:B------:R-:W-:-:S04]  /*1530*/  MOV R0, R6 ;  /* 0x0000000600007202 */ /* 0x000fc80000000f00 */
[C---:B------:R-:W-:Y:S01]  /*1540*/  LEA R7, R0.reuse, R7, 0x3 ;  /* 0x0000000700077211 */ /* 0x040fe200078e18ff */
[----:B------:R-:W-:-:S05]  /*1550*/  IMAD.WIDE R20, R0, 0x4, R20 ;  /* 0x0000000400147825 */ /* 0x000fca00078e0214 */
[----:B------:R0:W-:Y:S01]  /*1560*/  STG.E desc[UR6][R20.64], R3 ;  /* 0x0000000314007986 */ /* 0x0001e2000c101906 */
[----:B------:R-:W-:Y:S05]  /*1570*/  @P2 BRA `(.L_x_39) ;  /* 0xffffffec00842947 */ /* 0x000fea000383ffff */
.L_x_22:
[----:B0-----:R-:W0:Y:S02]  /*1580*/  LDC R3, c[0x0][0x3a4] ;  /* 0x0000e900ff037b82 */ /* 0x001e240000000800 */
[----:B0-----:R-:W-:-:S13]  /*1590*/  LOP3.LUT P0, R2, R3, 0x7, RZ, 0xc0, !PT ;  /* 0x0000000703027812 */ /* 0x001fda000780c0ff */
[----:B------:R-:W-:Y:S05]  /*15a0*/  @!P0 EXIT ;  /* 0x000000000000894d */ /* 0x000fea0003800000 */
[----:B------:R-:W-:-:S13]  /*15b0*/  ISETP.GE.U32.AND P0, PT, R2, 0x4, PT ;  /* 0x000000040200780c */ /* 0x000fda0003f06070 */
[----:B------:R-:W-:Y:S05]  /*15c0*/  @!P0 BRA `(.L_x_40) ;  /* 0x00000008005c8947 */ /* 0x000fea0003800000 */
[----:B------:R-:W0:Y:S01]  /*15d0*/  LDC.64 R14, c[0x0][0x388] ;  /* 0x0000e200ff0e7b82 */ /* 0x000e220000000a00 */
[----:B------:R-:W-:-:S04]  /*15e0*/  IMAD R6, R4, R3, UR4 ;  /* 0x0000000404067e24 */ /* 0x000fc8000f8e0203 */
[----:B------:R-:W-:-:S03]  /*15f0*/  IMAD R6, R6, R0, R5 ;  /* 0x0000000006067224 */ /* 0x000fc600078e0205 */
[----:B------:R-:W2:Y:S08]  /*1600*/  LDC.64 R18, c[0x0][0x380] ;  /* 0x0000e000ff127b82 */ /* 0x000eb00000000a00 */
[----:B------:R-:W3:Y:S01]  /*1610*/  LDC.64 R12, c[0x0][0x390] ;  /* 0x0000e400ff0c7b82 */ /* 0x000ee20000000a00 */
[----:B0-----:R-:W-:-:S05]  /*1620*/  IMAD.WIDE R14, R6, 0x4, R14 ;  /* 0x00000004060e7825 */ /* 0x001fca00078e020e */
[----:B------:R-:W4:Y:S01]  /*1630*/  LDG.E.CONSTANT R7, desc[UR6][R14.64] ;  /* 0x000000060e077981 */ /* 0x000f22000c1e9900 */
[----:B--2---:R-:W-:-:S05]  /*1640*/  IMAD.WIDE R18, R6, 0x4, R18 ;  /* 0x0000000406127825 */ /* 0x004fca00078e0212 */
[----:B------:R-:W1:Y:S01]  /*1650*/  LDG.E.CONSTANT R0, desc[UR6][R18.64] ;  /* 0x0000000612007981 */ /* 0x000e62000c1e9900 */
[----:B---3--:R-:W-:-:S05]  /*1660*/  IMAD.WIDE R12, R6, 0x4, R12 ;  /* 0x00000004060c7825 */ /* 0x008fca00078e020c */
[----:B------:R-:W2:Y:S01]  /*1670*/  LDG.E.CONSTANT R9, desc[UR6][R12.64] ;  /* 0x000000060c097981 */ /* 0x000ea2000c1e9900 */
[----:B------:R-:W-:Y:S01]  /*1680*/  BSSY.RECONVERGENT B2, `(.L_x_41) ;  /* 0x000001a000027945 */ /* 0x000fe20003800200 */
[----:B----4-:R-:W-:Y:S01]  /*1690*/  SHF.R.S32.HI R21, RZ, 0x1f, R7 ;  /* 0x0000001fff157819 */ /* 0x010fe20000011407 */
[-C--:B------:R-:W-:Y:S02]  /*16a0*/  IMAD R17, R17, R7.reuse, RZ ;  /* 0x0000000711117224 */ /* 0x080fe400078e02ff */
[----:B-1----:R-:W-:Y:S02]  /*16b0*/  FMUL R0, R11, R0 ;  /* 0x000000000b007220 */ /* 0x002fe40000400000 */
[----:B------:R-:W-:Y:S02]  /*16c0*/  IMAD R21, R21, R16, R17 ;  /* 0x0000001015157224 */ /* 0x000fe400078e0211 */
[----:B------:R-:W0:Y:S01]  /*16d0*/  F2I.S64.TRUNC R2, R0 ;  /* 0x0000000000027311 */ /* 0x000e22000020d900 */
[----:B------:R-:W-:-:S05]  /*16e0*/  IMAD.WIDE.U32 R16, R16, R7, RZ ;  /* 0x0000000710107225 */ /* 0x000fca00078e00ff */
[----:B------:R-:W-:-:S04]  /*16f0*/  IADD3 R8, PT, PT, R17, R21, RZ ;  /* 0x0000001511087210 */ /* 0x000fc80007ffe0ff */
[-CC-:B--2---:R-:W-:Y:S02]  /*1700*/  SHF.R.S64 R17, R16, R9.reuse, R8.reuse ;  /* 0x0000000910117219 */ /* 0x184fe40000001008 */
        /* <DEDUP_REMOVED lines=13> */
[----:B------:R-:W-:Y:S02]  /*17e0*/  MOV R0, R11 ;  /* 0x0000000b00007202 */ /* 0x000fe40000000f00 */
[----:B------:R-:W-:-:S07]  /*17f0*/  MOV R2, 0x1810 ;  /* 0x0000181000027802 */ /* 0x000fce0000000f00 */
[----:B------:R-:W-:Y:S05]  /*1800*/  CALL.REL.NOINC `($__internal_1_$__cuda_sm3x_div_rn_noftz_f32_slowpath) ;  /* 0x0000000c00cc7944 */ /* 0x000fea0003c00000 */
[----:B------:R-:W-:-:S07]  /*1810*/  IMAD.MOV.U32 R3, RZ, RZ, R0 ;  /* 0x000000ffff037224 */ /* 0x000fce00078e0000 */
.L_x_42:
[----:B------:R-:W-:Y:S05]  /*1820*/  BSYNC.RECONVERGENT B2 ;  /* 0x0000000000027941 */ /* 0x000fea0003800200 */
.L_x_41:
[----:B------:R-:W0:Y:S02]  /*1830*/  LDC R9, c[0x0][0x3a8] ;  /* 0x0000ea00ff097b82 */ /* 0x000e240000000800 */
[----:B0-----:R-:W-:-:S04]  /*1840*/  IMAD.WIDE R14, R9, 0x4, R14 ;  /* 0x00000004090e7825 */ /* 0x001fc800078e020e */
        /* <DEDUP_REMOVED lines=11> */
[----:B------:R-:W0:Y:S01]  /*1900*/  F2I.S64.TRUNC R8, R0 ;  /* 0x0000000000087311 */ /* 0x000e22000020d900 */
[----:B------:R-:W1:Y:S03]  /*1910*/  LDC.64 R20, c[0x0][0x398] ;  /* 0x0000e600ff147b82 */ /* 0x000e660000000a00 */
[----:B------:R-:W-:-:S04]  /*1920*/  IADD3 R2, PT, PT, R17, R25, RZ ;  /* 0x0000001911027210 */ /* 0x000fc80007ffe0ff */
[-CC-:B----4-:R-:W-:Y:S02]  /*1930*/  SHF.R.S64 R17, R16, R23.reuse, R2.reuse ;  /* 0x0000001710117219 */ /* 0x190fe40000001002 */
[----:B------:R-:W-:Y:S02]  /*1940*/  SHF.R.S32.HI R23, RZ, R23, R2 ;  /* 0x00000017ff177219 */ /* 0x000fe40000011402 */
[----:B------:R-:W2:Y:S01]  /*1950*/  MUFU.RCP R2, R11 ;  /* 0x0000000b00027308 */ /* 0x000ea20000001000 */
[----:B0-----:R-:W-:-:S04]  /*1960*/  IADD3 R16, P0, PT, R8, R17, RZ ;  /* 0x0000001108107210 */ /* 0x001fc80007f1e0ff */
[----:B------:R-:W-:-:S04]  /*1970*/  IADD3.X R17, PT, PT, R9, R23, RZ, P0, !PT ;  /* 0x0000001709117210 */ /* 0x000fc800007fe4ff */
[----:B------:R-:W0:Y:S01]  /*1980*/  I2F.S64 R8, R16 ;  /* 0x0000001000087312 */ /* 0x000e220000301400 */
[----:B-1----:R-:W-:-:S04]  /*1990*/  IMAD.WIDE R6, R6, 0x4, R20 ;  /* 0x0000000406067825 */ /* 0x002fc800078e0214 */
[----:B--2---:R-:W-:Y:S01]  /*19a0*/  FFMA R9, -R11, R2, 1 ;  /* 0x3f8000000b097423 */ /* 0x004fe20000000102 */
[----:B------:R1:W-:Y:S03]  /*19b0*/  STG.E desc[UR6][R6.64], R3 ;  /* 0x0000000306007986 */ /* 0x0003e6000c101906 */
[----:B------:R-:W-:Y:S01]  /*19c0*/  FFMA R0, R2, R9, R2 ;  /* 0x0000000902007223 */ /* 0x000fe20000000002 */
[----:B0-----:R-:W0:Y:S03]  /*19d0*/  FCHK P0, R8, R11 ;  /* 0x0000000b08007302 */ /* 0x001e260000000000 */
        /* <DEDUP_REMOVED lines=9> */
.L_x_44:
[----:B------:R-:W-:Y:S05]  /*1a70*/  BSYNC.RECONVERGENT B2 ;  /* 0x0000000000027941 */ /* 0x000fea0003800200 */
.L_x_43:
[----:B------:R-:W0:Y:S02]  /*1a80*/  LDC R21, c[0x0][0x3a8] ;  /* 0x0000ea00ff157b82 */ /* 0x000e240000000800 */
[----:B0-----:R-:W-:-:S04]  /*1a90*/  IMAD.WIDE R14, R21, 0x4, R14 ;  /* 0x00000004150e7825 */ /* 0x001fc800078e020e */
        /* <DEDUP_REMOVED lines=33> */
.L_x_46:
[----:B------:R-:W-:Y:S05]  /*1cb0*/  BSYNC.RECONVERGENT B2 ;  /* 0x0000000000027941 */ /* 0x000fea0003800200 */
.L_x_45:
[----:B------:R-:W0:Y:S02]  /*1cc0*/  LDC R9, c[0x0][0x3a8] ;  /* 0x0000ea00ff097b82 */ /* 0x000e240000000800 */
[----:B0-----:R-:W-:-:S04]  /*1cd0*/  IMAD.WIDE R18, R9, 0x4, R18 ;  /* 0x0000000409127825 */ /* 0x001fc800078e0212 */
        /* <DEDUP_REMOVED lines=33> */
.L_x_48:
[----:B------:R-:W-:Y:S05]  /*1ef0*/  BSYNC.RECONVERGENT B2 ;  /* 0x0000000000027941 */ /* 0x000fea0003800200 */
.L_x_47:
[----:B------:R-:W0:Y:S01]  /*1f00*/  LDC R0, c[0x0][0x3a8] ;  /* 0x0000ea00ff007b82 */ /* 0x000e220000000800 */
[----:B------:R-:W-:Y:S01]  /*1f10*/  UIADD3 UR4, UPT, UPT, UR4, 0x4, URZ ;  /* 0x0000000404047890 */ /* 0x000fe2000fffe0ff */
[----:B0-----:R-:W-:-:S05]  /*1f20*/  IMAD.WIDE R6, R0, 0x4, R6 ;  /* 0x0000000400067825 */ /* 0x001fca00078e0206 */
[----:B------:R0:W-:Y:S06]  /*1f30*/  STG.E desc[UR6][R6.64], R9 ;  /* 0x0000000906007986 */ /* 0x0001ec000c101906 */
.L_x_40:
[----:B------:R-:W2:Y:S02]  /*1f40*/  LDC R3, c[0x0][0x3a4] ;  /* 0x0000e900ff037b82 */ /* 0x000ea40000000800 */
[----:B--2---:R-:W-:-:S13]  /*1f50*/  LOP3.LUT P0, R2, R3, 0x3, RZ, 0xc0, !PT ;  /* 0x0000000303027812 */ /* 0x004fda000780c0ff */
[----:B------:R-:W-:Y:S05]  /*1f60*/  @!P0 EXIT ;  /* 0x000000000000894d */ /* 0x000fea0003800000 */
[----:B------:R-:W-:-:S13]  /*1f70*/  ISETP.NE.AND P0, PT, R2, 0x1, PT ;  /* 0x000000010200780c */ /* 0x000fda0003f05270 */
[----:B------:R-:W-:Y:S05]  /*1f80*/  @!P0 BRA `(.L_x_49) ;  /* 0x00000004003c8947 */ /* 0x000fea0003800000 */
[----:B------:R-:W2:Y:S01]  /*1f90*/  LDC.64 R14, c[0x0][0x388] ;  /* 0x0000e200ff0e7b82 */ /* 0x000ea20000000a00 */
[----:B0-----:R-:W-:-:S04]  /*1fa0*/  IMAD R6, R4, R3, UR4 ;  /* 0x0000000404067e24 */ /* 0x001fc8000f8e0203 */
[----:B------:R-:W-:-:S03]  /*1fb0*/  IMAD R6, R6, R0, R5 ;  /* 0x0000000006067224 */ /* 0x000fc600078e0205 */
[----:B------:R-:W0:Y:S08]  /*1fc0*/  LDC.64 R18, c[0x0][0x380] ;  /* 0x0000e000ff127b82 */ /* 0x000e300000000a00 */
[----:B------:R-:W3:Y:S01]  /*1fd0*/  LDC.64 R12, c[0x0][0x390] ;  /* 0x0000e400ff0c7b82 */ /* 0x000ee20000000a00 */
[----:B--2---:R-:W-:-:S05]  /*1fe0*/  IMAD.WIDE R14, R6, 0x4, R14 ;  /* 0x00000004060e7825 */ /* 0x004fca00078e020e */
[----:B------:R-:W2:Y:S01]  /*1ff0*/  LDG.E.CONSTANT R7, desc[UR6][R14.64] ;  /* 0x000000060e077981 */ /* 0x000ea2000c1e9900 */
[----:B0-----:R-:W-:-:S05]  /*2000*/  IMAD.WIDE R18, R6, 0x4, R18 ;  /* 0x0000000406127825 */ /* 0x001fca00078e0212 */
[----:B------:R-:W1:Y:S01]  /*2010*/  LDG.E.CONSTANT R0, desc[UR6][R18.64] ;  /* 0x0000000612007981 */ /* 0x000e62000c1e9900 */
[----:B---3--:R-:W-:-:S05]  /*2020*/  IMAD.WIDE R12, R6, 0x4, R12 ;  /* 0x00000004060c7825 */ /* 0x008fca00078e020c */
[----:B------:R-:W3:Y:S01]  /*2030*/  LDG.E.CONSTANT R9, desc[UR6][R12.64] ;  /* 0x000000060c097981 */ /* 0x000ee2000c1e9900 */
[----:B------:R-:W-:Y:S01]  /*2040*/  BSSY.RECONVERGENT B2, `(.L_x_50) ;  /* 0x000001a000027945 */ /* 0x000fe20003800200 */
[----:B--2---:R-:W-:Y:S01]  /*2050*/  SHF.R.S32.HI R21, RZ, 0x1f, R7 ;  /* 0x0000001fff157819 */ /* 0x004fe20000011407 */
[-C--:B------:R-:W-:Y:S02]  /*2060*/  IMAD R17, R17, R7.reuse, RZ ;  /* 0x0000000711117224 */ /* 0x080fe400078e02ff */
[----:B-1----:R-:W-:Y:S02]  /*2070*/  FMUL R0, R11, R0 ;  /* 0x000000000b007220 */ /* 0x002fe40000400000 */
[----:B------:R-:W-:Y:S02]  /*2080*/  IMAD R21, R21, R16, R17 ;  /* 0x0000001015157224 */ /* 0x000fe400078e0211 */
[----:B------:R-:W0:Y:S01]  /*2090*/  F2I.S64.TRUNC R2, R0 ;  /* 0x0000000000027311 */ /* 0x000e22000020d900 */
[----:B------:R-:W-:-:S05]  /*20a0*/  IMAD.WIDE.U32 R16, R16, R7, RZ ;  /* 0x0000000710107225 */ /* 0x000fca00078e00ff */
[----:B------:R-:W-:-:S04]  /*20b0*/  IADD3 R8, PT, PT, R17, R21, RZ ;  /* 0x0000001511087210 */ /* 0x000fc80007ffe0ff */
[-CC-:B---3--:R-:W-:Y:S02]  /*20c0*/  SHF.R.S64 R17, R16, R9.reuse, R8.reuse ;  /* 0x0000000910117219 */ /* 0x188fe40000001008 */
        /* <DEDUP_REMOVED lines=12> */
[----:B------:R-:W-:Y:S01]  /*2190*/  IMAD.MOV.U32 R3, RZ, RZ, R8 ;  /* 0x000000ffff037224 */ /* 0x000fe200078e0008 */
[----:B------:R-:W-:Y:S02]  /*21a0*/  MOV R0, R11 ;  /* 0x0000000b00007202 */ /* 0x000fe40000000f00 */
[----:B------:R-:W-:-:S07]  /*21b0*/  MOV R2, 0x21d0 ;  /* 0x000021d000027802 */ /* 0x000fce0000000f00 */
[----:B------:R-:W-:Y:S05]  /*21c0*/  CALL.REL.NOINC `($__internal_1_$__cuda_sm3x_div_rn_noftz_f32_slowpath) ;  /* 0x00000004005c7944 */ /* 0x000fea0003c00000 */
[----:B------:R-:W-:-:S07]  /*21d0*/  MOV R3, R0 ;  /* 0x0000000000037202 */ /* 0x000fce0000000f00 */
.L_x_51:
[----:B------:R-:W-:Y:S05]  /*21e0*/  BSYNC.RECONVERGENT B2 ;  /* 0x0000000000027941 */ /* 0x000fea0003800200 */
.L_x_50:
[----:B------:R-:W0:Y:S08]  /*21f0*/  LDC R7, c[0x0][0x3a8] ;  /* 0x0000ea00ff077b82 */ /* 0x000e300000000800 */
[----:B------:R-:W1:Y:S01]  /*2200*/  LDC.64 R20, c[0x0][0x398] ;  /* 0x0000e600ff147b82 */ /* 0x000e620000000a00 */
[----:B0-----:R-:W-:-:S04]  /*2210*/  IMAD.WIDE R18, R7, 0x4, R18 ;  /* 0x0000000407127825 */ /* 0x001fc800078e0212 */
[C---:B------:R-:W-:Y:S02]  /*2220*/  IMAD.WIDE R14, R7.reuse, 0x4, R14 ;  /* 0x00000004070e7825 */ /* 0x040fe400078e020e */
[----:B------:R-:W2:Y:S04]  /*2230*/  LDG.E.CONSTANT R18, desc[UR6][R18.64] ;  /* 0x0000000612127981 */ /* 0x000ea8000c1e9900 */
[----:B------:R-:W3:Y:S01]  /*2240*/  LDG.E.CONSTANT R15, desc[UR6][R14.64] ;  /* 0x000000060e0f7981 */ /* 0x000ee2000c1e9900 */
[----:B------:R-:W-:-:S06]  /*2250*/  IMAD.WIDE R12, R7, 0x4, R12 ;  /* 0x00000004070c7825 */ /* 0x000fcc00078e020c */
[----:B------:R-:W4:Y:S01]  /*2260*/  LDG.E.CONSTANT R13, desc[UR6][R12.64] ;  /* 0x000000060c0d7981 */ /* 0x000f22000c1e9900 */
[----:B------:R-:W-:Y:S01]  /*2270*/  BSSY.RECONVERGENT B2, `(.L_x_52) ;  /* 0x000001c000027945 */ /* 0x000fe20003800200 */
[----:B--2---:R-:W-:Y:S01]  /*2280*/  FMUL R8, R11, R18 ;  /* 0x000000120b087220 */ /* 0x004fe20000400000 */
[----:B---3--:R-:W-:Y:S01]  /*2290*/  SHF.R.S32.HI R7, RZ, 0x1f, R15 ;  /* 0x0000001fff077819 */ /* 0x008fe2000001140f */
[----:B------:R-:W-:-:S04]  /*22a0*/  IMAD R0, R17, R15, RZ ;  /* 0x0000000f11007224 */ /* 0x000fc800078e02ff */
[----:B------:R-:W0:Y:S01]  /*22b0*/  F2I.S64.TRUNC R8, R8 ;  /* 0x0000000800087311 */ /* 0x000e22000020d900 */
[----:B------:R-:W-:Y:S02]  /*22c0*/  IMAD R7, R7, R16, R0 ;  /* 0x0000001007077224 */ /* 0x000fe400078e0200 */
[----:B------:R-:W-:-:S05]  /*22d0*/  IMAD.WIDE.U32 R16, R16, R15, RZ ;  /* 0x0000000f10107225 */ /* 0x000fca00078e00ff */
[----:B------:R-:W-:-:S04]  /*22e0*/  IADD3 R0, PT, PT, R17, R7, RZ ;  /* 0x0000000711007210 */ /* 0x000fc80007ffe0ff */
[-CC-:B----4-:R-:W-:Y:S02]  /*22f0*/  SHF.R.S64 R17, R16, R13.reuse, R0.reuse ;  /* 0x0000000d10117219 */ /* 0x190fe40000001000 */
[----:B------:R-:W-:Y:S02]  /*2300*/  SHF.R.S32.HI R7, RZ, R13, R0 ;  /* 0x0000000dff077219 */ /* 0x000fe40000011400 */
[----:B0-----:R-:W-:Y:S01]  /*2310*/  IADD3 R16, P0, PT, R8, R17, RZ ;  /* 0x0000001108107210 */ /* 0x001fe20007f1e0ff */
[----:B------:R-:W0:Y:S03]  /*2320*/  MUFU.RCP R0, R11 ;  /* 0x0000000b00007308 */ /* 0x000e260000001000 */
[----:B------:R-:W-:Y:S01]  /*2330*/  IADD3.X R17, PT, PT, R9, R7, RZ, P0, !PT ;  /* 0x0000000709117210 */ /* 0x000fe200007fe4ff */
[----:B-1----:R-:W-:-:S04]  /*2340*/  IMAD.WIDE R6, R6, 0x4, R20 ;  /* 0x0000000406067825 */ /* 0x002fc800078e0214 */
[----:B------:R-:W1:Y:S01]  /*2350*/  I2F.S64 R8, R16 ;  /* 0x0000001000087312 */ /* 0x000e620000301400 */
[----:B------:R2:W-:Y:S01]  /*2360*/  STG.E desc[UR6][R6.64], R3 ;  /* 0x0000000306007986 */ /* 0x0005e2000c101906 */
[----:B0-----:R-:W-:-:S04]  /*2370*/  FFMA R9, -R11, R0, 1 ;  /* 0x3f8000000b097423 */ /* 0x001fc80000000100 */
[----:B------:R-:W-:Y:S02]  /*2380*/  FFMA R0, R0, R9, R0 ;  /* 0x0000000900007223 */ /* 0x000fe40000000000 */
[----:B-1----:R-:W0:Y:S02]  /*2390*/  FCHK P0, R8, R11 ;  /* 0x0000000b08007302 */ /* 0x002e240000000000 */
[----:B------:R-:W-:-:S04]  /*23a0*/  FFMA R2, R0, R8, RZ ;  /* 0x0000000800027223 */ /* 0x000fc800000000ff */
[----:B------:R-:W-:-:S04]  /*23b0*/  FFMA R9, -R11, R2, R8 ;  /* 0x000000020b097223 */ /* 0x000fc80000000108 */
[----:B------:R-:W-:Y:S01]  /*23c0*/  FFMA R9, R0, R9, R2 ;  /* 0x0000000900097223 */ /* 0x000fe20000000002 */
[----:B0-2---:R-:W-:Y:S06]  /*23d0*/  @!P0 BRA `(.L_x_53) ;  /* 0x0000000000148947 */ /* 0x005fec0003800000 */
[----:B------:R-:W-:Y:S02]  /*23e0*/  MOV R3, R8 ;  /* 0x0000000800037202 */ /* 0x000fe40000000f00 */
[----:B------:R-:W-:Y:S02]  /*23f0*/  MOV R0, R11 ;  /* 0x0000000b00007202 */ /* 0x000fe40000000f00 */
[----:B------:R-:W-:-:S07]  /*2400*/  MOV R2, 0x2420 ;  /* 0x0000242000027802 */ /* 0x000fce0000000f00 */
[----:B------:R-:W-:Y:S05]  /*2410*/  CALL.REL.NOINC `($__internal_1_$__cuda_sm3x_div_rn_noftz_f32_slowpath) ;  /* 0x0000000000c87944 */ /* 0x000fea0003c00000 */
[----:B------:R-:W-:-:S07]  /*2420*/  MOV R9, R0 ;  /* 0x0000000000097202 */ /* 0x000fce0000000f00 */
.L_x_53:
[----:B------:R-:W-:Y:S05]  /*2430*/  BSYNC.RECONVERGENT B2 ;  /* 0x0000000000027941 */ /* 0x000fea0003800200 */
.L_x_52:
[----:B------:R-:W0:Y:S01]  /*2440*/  LDC R0, c[0x0][0x3a8] ;  /* 0x0000ea00ff007b82 */ /* 0x000e220000000800 */
[----:B------:R-:W-:Y:S01]  /*2450*/  UIADD3 UR4, UPT, UPT, UR4, 0x2, URZ ;  /* 0x0000000204047890 */ /* 0x000fe2000fffe0ff */
[----:B0-----:R-:W-:-:S05]  /*2460*/  IMAD.WIDE R6, R0, 0x4, R6 ;  /* 0x0000000400067825 */ /* 0x001fca00078e0206 */
[----:B------:R2:W-:Y:S06]  /*2470*/  STG.E desc[UR6][R6.64], R9 ;  /* 0x0000000906007986 */ /* 0x0005ec000c101906 */
.L_x_49:
[----:B0-2---:R-:W0:Y:S02]  /*2480*/  LDC R7, c[0x0][0x3a4] ;  /* 0x0000e900ff077b82 */ /* 0x005e240000000800 */
[----:B0-----:R-:W-:-:S04]  /*2490*/  LOP3.LUT R2, R7, 0x1, RZ, 0xc0, !PT ;  /* 0x0000000107027812 */ /* 0x001fc800078ec0ff */
[----:B------:R-:W-:-:S13]  /*24a0*/  ISETP.NE.U32.AND P0, PT, R2, 0x1, PT ;  /* 0x000000010200780c */ /* 0x000fda0003f05070 */
[----:B------:R-:W-:Y:S05]  /*24b0*/  @P0 EXIT ;  /* 0x000000000000094d */ /* 0x000fea0003800000 */
[----:B------:R-:W0:Y:S01]  /*24c0*/  LDC.64 R2, c[0x0][0x380] ;  /* 0x0000e000ff027b82 */ /* 0x000e220000000a00 */
[----:B------:R-:W-:-:S04]  /*24d0*/  IMAD R4, R4, R7, UR4 ;  /* 0x0000000404047e24 */ /* 0x000fc8000f8e0207 */
[----:B------:R-:W-:-:S03]  /*24e0*/  IMAD R5, R4, R0, R5 ;  /* 0x0000000004057224 */ /* 0x000fc600078e0205 */
[----:B------:R-:W2:Y:S08]  /*24f0*/  LDC.64 R8, c[0x0][0x388] ;  /* 0x0000e200ff087b82 */ /* 0x000eb00000000a00 */
[----:B------:R-:W3:Y:S01]  /*2500*/  LDC.64 R12, c[0x0][0x390] ;  /* 0x0000e400ff0c7b82 */ /* 0x000ee20000000a00 */
[----:B0-----:R-:W-:-:S06]  /*2510*/  IMAD.WIDE R2, R5, 0x4, R2 ;  /* 0x0000000405027825 */ /* 0x001fcc00078e0202 */
[----:B------:R-:W1:Y:S01]  /*2520*/  LDG.E.CONSTANT R2, desc[UR6][R2.64] ;  /* 0x0000000602027981 */ /* 0x000e62000c1e9900 */
[----:B--2---:R-:W-:-:S06]  /*2530*/  IMAD.WIDE R8, R5, 0x4, R8 ;  /* 0x0000000405087825 */ /* 0x004fcc00078e0208 */
[----:B------:R-:W2:Y:S01]  /*2540*/  LDG.E.CONSTANT R8, desc[UR6][R8.64] ;  /* 0x0000000608087981 */ /* 0x000ea2000c1e9900 */
[----:B---3--:R-:W-:-:S06]  /*2550*/  IMAD.WIDE R12, R5, 0x4, R12 ;  /* 0x00000004050c7825 */ /* 0x008fcc00078e020c */
[----:B------:R-:W3:Y:S01]  /*2560*/  LDG.E.CONSTANT R13, desc[UR6][R12.64] ;  /* 0x000000060c0d7981 */ /* 0x000ee2000c1e9900 */
[----:B------:R-:W-:Y:S01]  /*2570*/  BSSY.RECONVERGENT B2, `(.L_x_54) ;  /* 0x0000018000027945 */ /* 0x000fe20003800200 */
[----:B-1----:R-:W-:Y:S01]  /*2580*/  FMUL R6, R11, R2 ;  /* 0x000000020b067220 */ /* 0x002fe20000400000 */
[----:B--2---:R-:W-:Y:S01]  /*2590*/  SHF.R.S32.HI R15, RZ, 0x1f, R8 ;  /* 0x0000001fff0f7819 */ /* 0x004fe20000011408 */
[----:B------:R-:W-:-:S04]  /*25a0*/  IMAD R17, R17, R8, RZ ;  /* 0x0000000811117224 */ /* 0x000fc800078e02ff */
[----:B------:R-:W0:Y:S01]  /*25b0*/  F2I.S64.TRUNC R6, R6 ;  /* 0x0000000600067311 */ /* 0x000e22000020d900 */
[----:B------:R-:W-:Y:S02]  /*25c0*/  IMAD R15, R15, R16, R17 ;  /* 0x000000100f0f7224 */ /* 0x000fe400078e0211 */
[----:B------:R-:W-:-:S05]  /*25d0*/  IMAD.WIDE.U32 R16, R16, R8, RZ ;  /* 0x0000000810107225 */ /* 0x000fca00078e00ff */
[----:B------:R-:W-:-:S04]  /*25e0*/  IADD3 R0, PT, PT, R17, R15, RZ ;  /* 0x0000000f11007210 */ /* 0x000fc80007ffe0ff */
[-CC-:B---3--:R-:W-:Y:S02]  /*25f0*/  SHF.R.S64 R17, R16, R13.reuse, R0.reuse ;  /* 0x0000000d10117219 */ /* 0x188fe40000001000 */
[----:B------:R-:W-:Y:S02]  /*2600*/  SHF.R.S32.HI R3, RZ, R13, R0 ;  /* 0x0000000dff037219 */ /* 0x000fe40000011400 */
[----:B0-----:R-:W-:-:S05]  /*2610*/  IADD3 R2, P0, PT, R6, R17, RZ ;  /* 0x0000001106027210 */ /* 0x001fca0007f1e0ff */
[----:B------:R-:W-:Y:S01]  /*2620*/  IMAD.X R3, R7, 0x1, R3, P0 ;  /* 0x0000000107037824 */ /* 0x000fe200000e0603 */
        /* <DEDUP_REMOVED lines=12> */
.L_x_55:
[----:B------:R-:W-:Y:S05]  /*26f0*/  BSYNC.RECONVERGENT B2 ;  /* 0x0000000000027941 */ /* 0x000fea0003800200 */
.L_x_54:
[----:B------:R-:W0:Y:S02]  /*2700*/  LDC.64 R2, c[0x0][0x398] ;  /* 0x0000e600ff027b82 */ /* 0x000e240000000a00 */
[----:B0-----:R-:W-:-:S05]  /*2710*/  IMAD.WIDE R2, R5, 0x4, R2 ;  /* 0x0000000405027825 */ /* 0x001fca00078e0202 */
[----:B------:R-:W-:Y:S01]  /*2720*/  STG.E desc[UR6][R2.64], R0 ;  /* 0x0000000002007986 */ /* 0x000fe2000c101906 */
[----:B------:R-:W-:Y:S05]  /*2730*/  EXIT ;  /* 0x000000000000794d */ /* 0x000fea0003800000 */
        .weak           $__internal_1_$__cuda_sm3x_div_rn_noftz_f32_slowpath
        .type           $__internal_1_$__cuda_sm3x_div_rn_noftz_f32_slowpath,@function
        .size           $__internal_1_$__cuda_sm3x_div_rn_noftz_f32_slowpath,(.L_x_69 - $__internal_1_$__cuda_sm3x_div_rn_noftz_f32_slowpath)
$__internal_1_$__cuda_sm3x_div_rn_noftz_f32_slowpath:
[----:B------:R-:W-:Y:S01]  /*2740*/  SHF.R.U32.HI R10, RZ, 0x17, R0 ;  /* 0x00000017ff0a7819 */ /* 0x000fe20000011600 */
[----:B------:R-:W-:Y:S01]  /*2750*/  BSSY.RECONVERGENT B0, `(.L_x_56) ;  /* 0x0000062000007945 */ /* 0x000fe20003800200 */
[----:B------:R-:W-:Y:S02]  /*2760*/  SHF.R.U32.HI R26, RZ, 0x17, R3 ;  /* 0x00000017ff1a7819 */ /* 0x000fe40000011603 */
[----:B------:R-:W-:Y:S02]  /*2770*/  LOP3.LUT R10, R10, 0xff, RZ, 0xc0, !PT ;  /* 0x000000ff0a0a7812 */ /* 0x000fe400078ec0ff */
[----:B------:R-:W-:Y:S02]  /*2780*/  LOP3.LUT R26, R26, 0xff, RZ, 0xc0, !PT ;  /* 0x000000ff1a1a7812 */ /* 0x000fe400078ec0ff */
[----:B------:R-:W-:Y:S02]  /*2790*/  IADD3 R27, PT, PT, R10, -0x1, RZ ;  /* 0xffffffff0a1b7810 */ /* 0x000fe40007ffe0ff */
[----:B------:R-:W-:-:S02]  /*27a0*/  IADD3 R28, PT, PT, R26, -0x1, RZ ;  /* 0xffffffff1a1c7810 */ /* 0x000fc40007ffe0ff */
[----:B------:R-:W-:-:S04]  /*27b0*/  ISETP.GT.U32.AND P0, PT, R27, 0xfd, PT ;  /* 0x000000fd1b00780c */ /* 0x000fc80003f04070 */
[----:B------:R-:W-:-:S13]  /*27c0*/  ISETP.GT.U32.OR P0, PT, R28, 0xfd, P0 ;  /* 0x000000fd1c00780c */ /* 0x000fda0000704470 */
[----:B------:R-:W-:Y:S01]  /*27d0*/  @!P0 MOV R9, RZ ;  /* 0x000000ff00098202 */ /* 0x000fe20000000f00 */
[----:B------:R-:W-:Y:S06]  /*27e0*/  @!P0 BRA `(.L_x_57) ;  /* 0x00000000005c8947 */ /* 0x000fec0003800000 */
[----:B------:R-:W-:Y:S02]  /*27f0*/  FSETP.GTU.FTZ.AND P0, PT, |R3|, +INF , PT ;  /* 0x7f8000000300780b */ /* 0x000fe40003f1c200 */
[----:B------:R-:W-:-:S04]  /*2800*/  FSETP.GTU.FTZ.AND P1, PT, |R0|, +INF , PT ;  /* 0x7f8000000000780b */ /* 0x000fc80003f3c200 */
[----:B------:R-:W-:-:S13]  /*2810*/  PLOP3.LUT P0, PT, P0, P1, PT, 0xf8, 0x8f ;  /* 0x00000000008f781c */ /* 0x000fda0000703f70 */
[----:B------:R-:W-:Y:S05]  /*2820*/  @P0 BRA `(.L_x_58) ;  /* 0x00000004004c0947 */ /* 0x000fea0003800000 */
[----:B------:R-:W-:-:S13]  /*2830*/  LOP3.LUT P0, RZ, R0, 0x7fffffff, R3, 0xc8, !PT ;  /* 0x7fffffff00ff7812 */ /* 0x000fda000780c803 */
[----:B------:R-:W-:Y:S05]  /*2840*/  @!P0 BRA `(.L_x_59) ;  /* 0x00000004003c8947 */ /* 0x000fea0003800000 */
[C---:B------:R-:W-:Y:S02]  /*2850*/  FSETP.NEU.FTZ.AND P3, PT, |R3|.reuse, +INF , PT ;  /* 0x7f8000000300780b */ /* 0x040fe40003f7d200 */
[----:B------:R-:W-:Y:S02]  /*2860*/  FSETP.NEU.FTZ.AND P1, PT, |R0|, +INF , PT ;  /* 0x7f8000000000780b */ /* 0x000fe40003f3d200 */
[----:B------:R-:W-:-:S11]  /*2870*/  FSETP.NEU.FTZ.AND P0, PT, |R3|, +INF , PT ;  /* 0x7f8000000300780b */ /* 0x000fd60003f1d200 */
[----:B------:R-:W-:Y:S05]  /*2880*/  @!P1 BRA !P3, `(.L_x_59) ;  /* 0x00000004002c9947 */ /* 0x000fea0005800000 */
[----:B------:R-:W-:-:S04]  /*2890*/  LOP3.LUT P3, RZ, R3, 0x7fffffff, RZ, 0xc0, !PT ;  /* 0x7fffffff03ff7812 */ /* 0x000fc8000786c0ff */
[----:B------:R-:W-:-:S13]  /*28a0*/  PLOP3.LUT P1, PT, P1, P3, PT, 0x2f, 0xf2 ;  /* 0x0000000000f2781c */ /* 0x000fda0000f26577 */
[----:B------:R-:W-:Y:S05]  /*28b0*/  @P1 BRA `(.L_x_60) ;  /* 0x0000000400181947 */ /* 0x000fea0003800000 */
[----:B------:R-:W-:-:S04]  /*28c0*/  LOP3.LUT P1, RZ, R0, 0x7fffffff, RZ, 0xc0, !PT ;  /* 0x7fffffff00ff7812 */ /* 0x000fc8000782c0ff */
[----:B------:R-:W-:-:S13]  /*28d0*/  PLOP3.LUT P0, PT, P0, P1, PT, 0x2f, 0xf2 ;  /* 0x0000000000f2781c */ /* 0x000fda0000702577 */
[----:B------:R-:W-:Y:S05]  /*28e0*/  @P0 BRA `(.L_x_61) ;  /* 0x0000000400000947 */ /* 0x000fea0003800000 */
[----:B------:R-:W-:Y:S02]  /*28f0*/  ISETP.GE.AND P0, PT, R28, RZ, PT ;  /* 0x000000ff1c00720c */ /* 0x000fe40003f06270 */
[----:B------:R-:W-:-:S11]  /*2900*/  ISETP.GE.AND P1, PT, R27, RZ, PT ;  /* 0x000000ff1b00720c */ /* 0x000fd60003f26270 */
[----:B------:R-:W-:Y:S01]  /*2910*/  @P0 MOV R9, RZ ;  /* 0x000000ff00090202 */ /* 0x000fe20000000f00 */
[----:B------:R-:W-:Y:S01]  /*2920*/  @!P0 FFMA R3, R3, 1.84467440737095516160e+19, RZ ;  /* 0x5f80000003038823 */ /* 0x000fe200000000ff */
[----:B------:R-:W-:Y:S01]  /*2930*/  @!P0 MOV R9, 0xffffffc0 ;  /* 0xffffffc000098802 */ /* 0x000fe20000000f00 */
[----:B------:R-:W-:-:S03]  /*2940*/  @!P1 FFMA R0, R0, 1.84467440737095516160e+19, RZ ;  /* 0x5f80000000009823 */ /* 0x000fc600000000ff */
[----:B------:R-:W-:-:S07]  /*2950*/  @!P1 IADD3 R9, PT, PT, R9, 0x40, RZ ;  /* 0x0000004009099810 */ /* 0x000fce0007ffe0ff */
.L_x_57:
[----:B------:R-:W-:Y:S01]  /*2960*/  LEA R27, R10, 0xc0800000, 0x17 ;  /* 0xc08000000a1b7811 */ /* 0x000fe200078eb8ff */
[----:B------:R-:W-:Y:S01]  /*2970*/  VIADD R26, R26, 0xffffff81 ;  /* 0xffffff811a1a7836 */ /* 0x000fe20000000000 */
[----:B------:R-:W-:Y:S02]  /*2980*/  BSSY.RECONVERGENT B1, `(.L_x_62) ;  /* 0x0000035000017945 */ /* 0x000fe40003800200 */
[----:B------:R-:W-:Y:S01]  /*2990*/  IADD3 R28, PT, PT, -R27, R0, RZ ;  /* 0x000000001b1c7210 */ /* 0x000fe20007ffe1ff */
[C---:B------:R-:W-:Y:S01]  /*29a0*/  IMAD R0, R26.reuse, -0x800000, R3 ;  /* 0xff8000001a007824 */ /* 0x040fe200078e0203 */
[----:B------:R-:W-:Y:S02]  /*29b0*/  IADD3 R10, PT, PT, R26, 0x7f, -R10 ;  /* 0x0000007f1a0a7810 */ /* 0x000fe40007ffe80a */
[----:B------:R-:W0:Y:S01]  /*29c0*/  MUFU.RCP R27, R28 ;  /* 0x0000001c001b7308 */ /* 0x000e220000001000 */
[----:B------:R-:W-:Y:S01]  /*29d0*/  FADD.FTZ R29, -R28, -RZ ;  /* 0x800000ff1c1d7221 */ /* 0x000fe20000010100 */
[----:B------:R-:W-:-:S03]  /*29e0*/  IADD3 R9, PT, PT, R10, R9, RZ ;  /* 0x000000090a097210 */ /* 0x000fc60007ffe0ff */
[----:B0-----:R-:W-:-:S04]  /*29f0*/  FFMA R26, R27, R29, 1 ;  /* 0x3f8000001b1a7423 */ /* 0x001fc8000000001d */
[----:B------:R-:W-:-:S04]  /*2a00*/  FFMA R27, R27, R26, R27 ;  /* 0x0000001a1b1b7223 */ /* 0x000fc8000000001b */
[----:B------:R-:W-:-:S04]  /*2a10*/  FFMA R26, R0, R27, RZ ;  /* 0x0000001b001a7223 */ /* 0x000fc800000000ff */
[----:B------:R-:W-:-:S04]  /*2a20*/  FFMA R10, R29, R26, R0 ;  /* 0x0000001a1d0a7223 */ /* 0x000fc80000000000 */
[----:B------:R-:W-:-:S04]  /*2a30*/  FFMA R10, R27, R10, R26 ;  /* 0x0000000a1b0a7223 */ /* 0x000fc8000000001a */
[----:B------:R-:W-:-:S04]  /*2a40*/  FFMA R29, R29, R10, R0 ;  /* 0x0000000a1d1d7223 */ /* 0x000fc80000000000 */
[----:B------:R-:W-:-:S05]  /*2a50*/  FFMA R0, R27, R29, R10 ;  /* 0x0000001d1b007223 */ /* 0x000fca000000000a */
[----:B------:R-:W-:-:S04]  /*2a60*/  SHF.R.U32.HI R26, RZ, 0x17, R0 ;  /* 0x00000017ff1a7819 */ /* 0x000fc80000011600 */
[----:B------:R-:W-:-:S04]  /*2a70*/  LOP3.LUT R26, R26, 0xff, RZ, 0xc0, !PT ;  /* 0x000000ff1a1a7812 */ /* 0x000fc800078ec0ff */
[----:B------:R-:W-:-:S04]  /*2a80*/  IADD3 R3, PT, PT, R26, R9, RZ ;  /* 0x000000091a037210 */ /* 0x000fc80007ffe0ff */
[----:B------:R-:W-:-:S04]  /*2a90*/  IADD3 R26, PT, PT, R3, -0x1, RZ ;  /* 0xffffffff031a7810 */ /* 0x000fc80007ffe0ff */
[----:B------:R-:W-:-:S13]  /*2aa0*/  ISETP.GE.U32.AND P0, PT, R26, 0xfe, PT ;  /* 0x000000fe1a00780c */ /* 0x000fda0003f06070 */
[----:B------:R-:W-:Y:S05]  /*2ab0*/  @!P0 BRA `(.L_x_63) ;  /* 0x0000000000808947 */ /* 0x000fea0003800000 */
[----:B------:R-:W-:-:S13]  /*2ac0*/  ISETP.GT.AND P0, PT, R3, 0xfe, PT ;  /* 0x000000fe0300780c */ /* 0x000fda0003f04270 */
[----:B------:R-:W-:Y:S05]  /*2ad0*/  @P0 BRA `(.L_x_64) ;  /* 0x00000000006c0947 */ /* 0x000fea0003800000 */
[----:B------:R-:W-:-:S13]  /*2ae0*/  ISETP.GE.AND P0, PT, R3, 0x1, PT ;  /* 0x000000010300780c */ /* 0x000fda0003f06270 */
[----:B------:R-:W-:Y:S05]  /*2af0*/  @P0 BRA `(.L_x_65) ;  /* 0x0000000000740947 */ /* 0x000fea0003800000 */
[----:B------:R-:W-:Y:S02]  /*2b00*/  ISETP.GE.AND P0, PT, R3, -0x18, PT ;  /* 0xffffffe80300780c */ /* 0x000fe40003f06270 */
[----:B------:R-:W-:-:S11]  /*2b10*/  LOP3.LUT R0, R0, 0x80000000, RZ, 0xc0, !PT ;  /* 0x8000000000007812 */ /* 0x000fd600078ec0ff */
[----:B------:R-:W-:Y:S05]  /*2b20*/  @!P0 BRA `(.L_x_65) ;  /* 0x0000000000688947 */ /* 0x000fea0003800000 */
[CCC-:B------:R-:W-:Y:S01]  /*2b30*/  FFMA.RP R9, R27.reuse, R29.reuse, R10.reuse ;  /* 0x0000001d1b097223 */ /* 0x1c0fe2000000800a */
[CCC-:B------:R-:W-:Y:S01]  /*2b40*/  FFMA.RM R26, R27.reuse, R29.reuse, R10.reuse ;  /* 0x0000001d1b1a7223 */ /* 0x1c0fe2000000400a */
[----:B------:R-:W-:Y:S01]  /*2b50*/  FFMA.RZ R10, R27, R29, R10 ;  /* 0x0000001d1b0a7223 */ /* 0x000fe2000000c00a */
[C---:B------:R-:W-:Y:S02]  /*2b60*/  ISETP.NE.AND P3, PT, R3.reuse, RZ, PT ;  /* 0x000000ff0300720c */ /* 0x040fe40003f65270 */
[----:B------:R-:W-:Y:S02]  /*2b70*/  ISETP.NE.AND P1, PT, R3, RZ, PT ;  /* 0x000000ff0300720c */ /* 0x000fe40003f25270 */
[----:B------:R-:W-:Y:S02]  /*2b80*/  LOP3.LUT R10, R10, 0x7fffff, RZ, 0xc0, !PT ;  /* 0x007fffff0a0a7812 */ /* 0x000fe400078ec0ff */
[----:B------:R-:W-:Y:S02]  /*2b90*/  FSETP.NEU.FTZ.AND P0, PT, R9, R26, PT ;  /* 0x0000001a0900720b */ /* 0x000fe40003f1d000 */
[----:B------:R-:W-:-:S02]  /*2ba0*/  IADD3 R9, PT, PT, R3, 0x20, RZ ;  /* 0x0000002003097810 */ /* 0x000fc40007ffe0ff */
[----:B------:R-:W-:Y:S02]  /*2bb0*/  LOP3.LUT R10, R10, 0x800000, RZ, 0xfc, !PT ;  /* 0x008000000a0a7812 */ /* 0x000fe400078efcff */
[----:B------:R-:W-:Y:S02]  /*2bc0*/  IADD3 R3, PT, PT, -R3, RZ, RZ ;  /* 0x000000ff03037210 */ /* 0x000fe40007ffe1ff */
[----:B------:R-:W-:Y:S02]  /*2bd0*/  SHF.L.U32 R9, R10, R9, RZ ;  /* 0x000000090a097219 */ /* 0x000fe400000006ff */
[----:B------:R-:W-:Y:S02]  /*2be0*/  SEL R3, R3, RZ, P3 ;  /* 0x000000ff03037207 */ /* 0x000fe40001800000 */
[----:B------:R-:W-:Y:S02]  /*2bf0*/  ISETP.NE.AND P1, PT, R9, RZ, P1 ;  /* 0x000000ff0900720c */ /* 0x000fe40000f25270 */
[----:B------:R-:W-:-:S02]  /*2c00*/  SHF.R.U32.HI R10, RZ, R3, R10 ;  /* 0x00000003ff0a7219 */ /* 0x000fc4000001160a */
[----:B------:R-:W-:Y:S02]  /*2c10*/  PLOP3.LUT P0, PT, P0, P1, PT, 0xf8, 0x8f ;  /* 0x00000000008f781c */ /* 0x000fe40000703f70 */
[----:B------:R-:W-:Y:S02]  /*2c20*/  SHF.R.U32.HI R9, RZ, 0x1, R10 ;  /* 0x00000001ff097819 */ /* 0x000fe4000001160a */
[----:B------:R-:W-:-:S04]  /*2c30*/  SEL R26, RZ, 0x1, !P0 ;  /* 0x00000001ff1a7807 */ /* 0x000fc80004000000 */
[----:B------:R-:W-:-:S04]  /*2c40*/  LOP3.LUT R3, R26, 0x1, R9, 0xf8, !PT ;  /* 0x000000011a037812 */ /* 0x000fc800078ef809 */
[----:B------:R-:W-:-:S04]  /*2c50*/  LOP3.LUT R10, R3, R10, RZ, 0xc0, !PT ;  /* 0x0000000a030a7212 */ /* 0x000fc800078ec0ff */
[----:B------:R-:W-:-:S04]  /*2c60*/  IADD3 R9, PT, PT, R9, R10, RZ ;  /* 0x0000000a09097210 */ /* 0x000fc80007ffe0ff */
[----:B------:R-:W-:Y:S01]  /*2c70*/  LOP3.LUT R0, R9, R0, RZ, 0xfc, !PT ;  /* 0x0000000009007212 */ /* 0x000fe200078efcff */
[----:B------:R-:W-:Y:S06]  /*2c80*/  BRA `(.L_x_65) ;  /* 0x0000000000107947 */ /* 0x000fec0003800000 */
.L_x_64:
[----:B------:R-:W-:-:S04]  /*2c90*/  LOP3.LUT R0, R0, 0x80000000, RZ, 0xc0, !PT ;  /* 0x8000000000007812 */ /* 0x000fc800078ec0ff */
[----:B------:R-:W-:Y:S01]  /*2ca0*/  LOP3.LUT R0, R0, 0x7f800000, RZ, 0xfc, !PT ;  /* 0x7f80000000007812 */ /* 0x000fe200078efcff */
[----:B------:R-:W-:Y:S06]  /*2cb0*/  BRA `(.L_x_65) ;  /* 0x0000000000047947 */ /* 0x000fec0003800000 */
.L_x_63:
[----:B------:R-:W-:-:S07]  /*2cc0*/  LEA R0, R9, R0, 0x17 ;  /* 0x0000000009007211 */ /* 0x000fce00078eb8ff */
.L_x_65:
[----:B------:R-:W-:Y:S05]  /*2cd0*/  BSYNC.RECONVERGENT B1 ;  /* 0x0000000000017941 */ /* 0x000fea0003800200 */
.L_x_62:
[----:B------:R-:W-:Y:S05]  /*2ce0*/  BRA `(.L_x_66) ;  /* 0x0000000000207947 */ /* 0x000fea0003800000 */
.L_x_61:
[----:B------:R-:W-:-:S04]  /*2cf0*/  LOP3.LUT R0, R0, 0x80000000, R3, 0x48, !PT ;  /* 0x8000000000007812 */ /* 0x000fc800078e4803 */
[----:B------:R-:W-:Y:S01]  /*2d00*/  LOP3.LUT R0, R0, 0x7f800000, RZ, 0xfc, !PT ;  /* 0x7f80000000007812 */ /* 0x000fe200078efcff */
[----:B------:R-:W-:Y:S06]  /*2d10*/  BRA `(.L_x_66) ;  /* 0x0000000000147947 */ /* 0x000fec0003800000 */
.L_x_60:
[----:B------:R-:W-:Y:S01]  /*2d20*/  LOP3.LUT R0, R0, 0x80000000, R3, 0x48, !PT ;  /* 0x8000000000007812 */ /* 0x000fe200078e4803 */
[----:B------:R-:W-:Y:S06]  /*2d30*/  BRA `(.L_x_66) ;  /* 0x00000000000c7947 */ /* 0x000fec0003800000 */
.L_x_59:
[----:B------:R-:W0:Y:S01]  /*2d40*/  MUFU.RSQ R0, -QNAN ;  /* 0xffc0000000007908 */ /* 0x000e220000001400 */
[----:B------:R-:W-:Y:S05]  /*2d50*/  BRA `(.L_x_66) ;  /* 0x0000000000047947 */ /* 0x000fea0003800000 */
.L_x_58:
[----:B------:R-:W-:-:S07]  /*2d60*/  FADD.FTZ R0, R3, R0 ;  /* 0x0000000003007221 */ /* 0x000fce0000010000 */
.L_x_66:
[----:B------:R-:W-:Y:S05]  /*2d70*/  BSYNC.RECONVERGENT B0 ;  /* 0x0000000000007941 */ /* 0x000fea0003800200 */
.L_x_56:
[----:B------:R-:W-:-:S04]  /*2d80*/  HFMA2 R3, -RZ, RZ, 0, 0 ;  /* 0x00000000ff037431 */ /* 0x000fc800000001ff */
[----:B0-----:R-:W-:Y:S05]  /*2d90*/  RET.REL.NODEC R2 `(_Z18dyadic_scan_kernelPKfPKiS2_Pfiiii) ;  /* 0xffffffd002987950 */ /* 0x001fea0003c3ffff */
.L_x_67:
        /* <DEDUP_REMOVED lines=14> */
.L_x_69:


//--------------------- .nv.shared.reserved.0     --------------------------
	.section	.nv.shared.reserved.0,"aw",@nobits
	.weak		__nv_reservedSMEM_offset_0_alias
	.size		__nv_reservedSMEM_offset_0_alias, 0, 64
	.other		__nv_reservedSMEM_offset_0_alias,@"STO_CUDA_RESERVED_SHARED STV_DEFAULT"
__nv_reservedSMEM_offset_0_alias:
	.zero		0
	.zero		64


//--------------------- .nv.constant0._Z27dyadic_scan_backward_kernelPKfS0_PKiS2_PfS3_iiii --------------------------
	.section	.nv.constant0._Z27dyadic_scan_backward_kernelPKfS0_PKiS2_PfS3_iiii,"a",@progbits
	.sectionflags	@""
	.align	4
.nv.constant0._Z27dyadic_scan_backward_kernelPKfS0_PKiS2_PfS3_iiii:
	.zero		960


//--------------------- .nv.constant0._Z18dyadic_scan_kernelPKfPKiS2_Pfiiii --------------------------
	.section	.nv.constant0._Z18dyadic_scan_kernelPKfPKiS2_Pfiiii,"a",@progbits
	.sectionflags	@""
	.align	4
.nv.constant0._Z18dyadic_scan_kernelPKfPKiS2_Pfiiii:
	.zero		944


//--------------------- SYMBOLS --------------------------

	.type		.nv.reservedSmem.offset0,@object
	.size		.nv.reservedSmem.offset0,0x4
